def matmul_kernel(
    a_ptr,
    b_ptr,
    c_ptr,
    M,
    N,
    K,
    stride_am,
    stride_ak,
    stride_bk,
    stride_bn,
    stride_cm,
    stride_cn,
    BLOCK_M: tl.constexpr,
    BLOCK_N: tl.constexpr,
    BLOCK_K: tl.constexpr,
    GROUP_M: tl.constexpr,
):
    pid = tl.program_id(axis=0)
    num_pid_m = tl.cdiv(M, BLOCK_M)
    num_pid_n = tl.cdiv(N, BLOCK_N)
    num_pid_in_group = GROUP_M * num_pid_n
    group_id = pid // num_pid_in_group
    first_pid_m = group_id * GROUP_M
    group_size_m = min(num_pid_m - first_pid_m, GROUP_M)
    pid_m = first_pid_m + ((pid % num_pid_in_group) % group_size_m)
    pid_n = (pid % num_pid_in_group) // group_size_m

    offs_am = (pid_m * BLOCK_M + tl.arange(0, BLOCK_M)) % M
    offs_bn = (pid_n * BLOCK_N + tl.arange(0, BLOCK_N)) % N
    offs_k = tl.arange(0, BLOCK_K)
    a_ptrs = a_ptr + offs_am[:, None] * stride_am + offs_k[None, :] * stride_ak
    b_ptrs = b_ptr + offs_k[:, None] * stride_bk + offs_bn[None, :] * stride_bn

    acc = tl.zeros((BLOCK_M, BLOCK_N), dtype=tl.float32)
    for kk in range(0, tl.cdiv(K, BLOCK_K)):
        a = tl.load(a_ptrs, mask=offs_k[None, :] < K - kk * BLOCK_K, other=0.0)
        b = tl.load(b_ptrs, mask=offs_k[:, None] < K - kk * BLOCK_K, other=0.0)
        acc = tl.dot(a, b, acc)
        a_ptrs += BLOCK_K * stride_ak
        b_ptrs += BLOCK_K * stride_bk

    c = acc.to(c_ptr.dtype.element_ty)
    offs_cm = pid_m * BLOCK_M + tl.arange(0, BLOCK_M)
    offs_cn = pid_n * BLOCK_N + tl.arange(0, BLOCK_N)
    c_ptrs = c_ptr + offs_cm[:, None] * stride_cm + offs_cn[None, :] * stride_cn
    mask = (offs_cm[:, None] < M) & (offs_cn[None, :] < N)
    tl.store(c_ptrs, c, mask=mask)

# config = {"BLOCK_K": 32, "BLOCK_M": 64, "BLOCK_N": 128, "GROUP_M": 8, "arch": "sm_100", "dtype": "fp8e5m2", "num_ctas": 1, "num_stages": 3, "num_warps": 16}
# arch = sm_100


// ===== COMPILED SASS (sm_100a) =====

	.target	sm_100a

	.elftype	@"ET_EXEC"


//--------------------- .note.nv.tkinfo           --------------------------
	.section	.note.nv.tkinfo,"",@"SHT_NOTE"
	.sectionflags	@"SHF_NOTE_NV_TKINFO"
	.tkinfo
        /*0018*/ 	.word	0x00000081
        /*0030*/ 	.string	""
        /*0030*/ 	.string	"ptxas-blackwell"
        /*0030*/ 	.string	"Cuda compilation tools, release 12.9, V12.9.86"
        /*0030*/ 	.string	"Build cuda_12.9.r12.9/compiler.36037853_0"
        /*0030*/ 	.string	"-v  -suppress-debug-info  -lineinfo  -arch sm_100a "



//--------------------- .note.nv.cuver            --------------------------
	.section	.note.nv.cuver,"",@"SHT_NOTE"
	.sectionflags	@"SHF_NOTE_NV_CUVER"
        /*0018*/ 	.short	0x0001
        /*001a*/ 	.short	0x0064
        /*001c*/ 	.short	0x0001
        /*001e*/ 	.short	0x0000
        /*0020*/ 	.short	0x0001
        /*0022*/ 	.short	0x0000


//--------------------- .nv.info                  --------------------------
	.section	.nv.info,"",@"SHT_CUDA_INFO"
	.align	4


	//----- nvinfo : EIATTR_REGCOUNT
	.align		4
        /*0000*/ 	.byte	0x04, 0x2f
        /*0002*/ 	.short	(.L_1 - .L_0)
	.align		4
.L_0:
        /*0004*/ 	.word	index@(matmul_kernel)
        /*0008*/ 	.word	0x0000006d


	//----- nvinfo : EIATTR_FRAME_SIZE
	.align		4
.L_1:
        /*000c*/ 	.byte	0x04, 0x11
        /*000e*/ 	.short	(.L_3 - .L_2)
	.align		4
.L_2:
        /*0010*/ 	.word	index@(matmul_kernel)
        /*0014*/ 	.word	0x00000000


	//----- nvinfo : EIATTR_MIN_STACK_SIZE
	.align		4
.L_3:
        /*0018*/ 	.byte	0x04, 0x12
        /*001a*/ 	.short	(.L_5 - .L_4)
	.align		4
.L_4:
        /*001c*/ 	.word	index@(matmul_kernel)
        /*0020*/ 	.word	0x00000000
.L_5:


//--------------------- .nv.info.matmul_kernel    --------------------------
	.section	.nv.info.matmul_kernel,"",@"SHT_CUDA_INFO"
	.sectionflags	@""
	.align	4


	//----- nvinfo : EIATTR_CUDA_API_VERSION
	.align		4
        /*0000*/ 	.byte	0x04, 0x37
        /*0002*/ 	.short	(.L_7 - .L_6)
.L_6:
        /*0004*/ 	.word	0x00000081


	//----- nvinfo : EIATTR_KPARAM_INFO
	.align		4
.L_7:
        /*0008*/ 	.byte	0x04, 0x17
        /*000a*/ 	.short	(.L_9 - .L_8)
.L_8:
        /*000c*/ 	.word	0x00000000
        /*0010*/ 	.short	0x000d
        /*0012*/ 	.short	0x0048
        /*0014*/ 	.byte	0x00, 0xf4, 0x21, 0x00


	//----- nvinfo : EIATTR_KPARAM_INFO
	.align		4
.L_9:
        /*0018*/ 	.byte	0x04, 0x17
        /*001a*/ 	.short	(.L_11 - .L_10)
.L_10:
        /*001c*/ 	.word	0x00000000
        /*0020*/ 	.short	0x000c
        /*0022*/ 	.short	0x0040
        /*0024*/ 	.byte	0x00, 0xf4, 0x21, 0x00


	//----- nvinfo : EIATTR_KPARAM_INFO
	.align		4
.L_11:
        /*0028*/ 	.byte	0x04, 0x17
        /*002a*/ 	.short	(.L_13 - .L_12)
.L_12:
        /*002c*/ 	.word	0x00000000
        /*0030*/ 	.short	0x000b
        /*0032*/ 	.short	0x0038
        /*0034*/ 	.byte	0x00, 0xf0, 0x11, 0x00


	//----- nvinfo : EIATTR_KPARAM_INFO
	.align		4
.L_13:
        /*0038*/ 	.byte	0x04, 0x17
        /*003a*/ 	.short	(.L_15 - .L_14)
.L_14:
        /*003c*/ 	.word	0x00000000
        /*0040*/ 	.short	0x000a
        /*0042*/ 	.short	0x0034
        /*0044*/ 	.byte	0x00, 0xf0, 0x11, 0x00


	//----- nvinfo : EIATTR_KPARAM_INFO
	.align		4
.L_15:
        /*0048*/ 	.byte	0x04, 0x17
        /*004a*/ 	.short	(.L_17 - .L_16)
.L_16:
        /*004c*/ 	.word	0x00000000
        /*0050*/ 	.short	0x0009
        /*0052*/ 	.short	0x0030
        /*0054*/ 	.byte	0x00, 0xf0, 0x11, 0x00


	//----- nvinfo : EIATTR_KPARAM_INFO
	.align		4
.L_17:
        /*0058*/ 	.byte	0x04, 0x17
        /*005a*/ 	.short	(.L_19 - .L_18)
.L_18:
        /*005c*/ 	.word	0x00000000
        /*0060*/ 	.short	0x0008
        /*0062*/ 	.short	0x002c
        /*0064*/ 	.byte	0x00, 0xf0, 0x11, 0x00


	//----- nvinfo : EIATTR_KPARAM_INFO
	.align		4
.L_19:
        /*0068*/ 	.byte	0x04, 0x17
        /*006a*/ 	.short	(.L_21 - .L_20)
.L_20:
        /*006c*/ 	.word	0x00000000
        /*0070*/ 	.short	0x0007
        /*0072*/ 	.short	0x0028
        /*0074*/ 	.byte	0x00, 0xf0, 0x11, 0x00


	//----- nvinfo : EIATTR_KPARAM_INFO
	.align		4
.L_21:
        /*0078*/ 	.byte	0x04, 0x17
        /*007a*/ 	.short	(.L_23 - .L_22)
.L_22:
        /*007c*/ 	.word	0x00000000
        /*0080*/ 	.short	0x0006
        /*0082*/ 	.short	0x0024
        /*0084*/ 	.byte	0x00, 0xf0, 0x11, 0x00


	//----- nvinfo : EIATTR_KPARAM_INFO
	.align		4
.L_23:
        /*0088*/ 	.byte	0x04, 0x17
        /*008a*/ 	.short	(.L_25 - .L_24)
.L_24:
        /*008c*/ 	.word	0x00000000
        /*0090*/ 	.short	0x0005
        /*0092*/ 	.short	0x0020
        /*0094*/ 	.byte	0x00, 0xf0, 0x11, 0x00


	//----- nvinfo : EIATTR_KPARAM_INFO
	.align		4
.L_25:
        /*0098*/ 	.byte	0x04, 0x17
        /*009a*/ 	.short	(.L_27 - .L_26)
.L_26:
        /*009c*/ 	.word	0x00000000
        /*00a0*/ 	.short	0x0004
        /*00a2*/ 	.short	0x001c
        /*00a4*/ 	.byte	0x00, 0xf0, 0x11, 0x00


	//----- nvinfo : EIATTR_KPARAM_INFO
	.align		4
.L_27:
        /*00a8*/ 	.byte	0x04, 0x17
        /*00aa*/ 	.short	(.L_29 - .L_28)
.L_28:
        /*00ac*/ 	.word	0x00000000
        /*00b0*/ 	.short	0x0003
        /*00b2*/ 	.short	0x0018
        /*00b4*/ 	.byte	0x00, 0xf0, 0x11, 0x00


	//----- nvinfo : EIATTR_KPARAM_INFO
	.align		4
.L_29:
        /*00b8*/ 	.byte	0x04, 0x17
        /*00ba*/ 	.short	(.L_31 - .L_30)
.L_30:
        /*00bc*/ 	.word	0x00000000
        /*00c0*/ 	.short	0x0002
        /*00c2*/ 	.short	0x0010
        /*00c4*/ 	.byte	0x00, 0xf4, 0x21, 0x00


	//----- nvinfo : EIATTR_KPARAM_INFO
	.align		4
.L_31:
        /*00c8*/ 	.byte	0x04, 0x17
        /*00ca*/ 	.short	(.L_33 - .L_32)
.L_32:
        /*00cc*/ 	.word	0x00000000
        /*00d0*/ 	.short	0x0001
        /*00d2*/ 	.short	0x0008
        /*00d4*/ 	.byte	0x00, 0xf4, 0x21, 0x00


	//----- nvinfo : EIATTR_KPARAM_INFO
	.align		4
.L_33:
        /*00d8*/ 	.byte	0x04, 0x17
        /*00da*/ 	.short	(.L_35 - .L_34)
.L_34:
        /*00dc*/ 	.word	0x00000000
        /*00e0*/ 	.short	0x0000
        /*00e2*/ 	.short	0x0000
        /*00e4*/ 	.byte	0x00, 0xf4, 0x21, 0x00


	//----- nvinfo : EIATTR_SPARSE_MMA_MASK
	.align		4
.L_35:
        /*00e8*/ 	.byte	0x03, 0x50
        /*00ea*/ 	.short	0x0000


	//----- nvinfo : EIATTR_MAXREG_COUNT
	.align		4
        /*00ec*/ 	.byte	0x03, 0x1b
        /*00ee*/ 	.short	0x0080


	//----- nvinfo : EIATTR_NUM_BARRIERS
	.align		4
        /*00f0*/ 	.byte	0x02, 0x4c
        /*00f2*/ 	.byte	0x01
	.zero		1


	//----- nvinfo : EIATTR_VRC_CTA_INIT_COUNT
	.align		4
        /*00f4*/ 	.byte	0x02, 0x4a
	.zero		1
	.zero		1


	//----- nvinfo : EIATTR_EXIT_INSTR_OFFSETS
	.align		4
        /*00f8*/ 	.byte	0x04, 0x1c
        /*00fa*/ 	.short	(.L_37 - .L_36)


	//   ....[0]....
.L_36:
        /*00fc*/ 	.word	0x00002a20


	//   ....[1]....
        /*0100*/ 	.word	0x00002a40


	//----- nvinfo : EIATTR_REQNTID
	.align		4
.L_37:
        /*0104*/ 	.byte	0x04, 0x10
        /*0106*/ 	.short	(.L_39 - .L_38)
.L_38:
        /*0108*/ 	.word	0x00000200
        /*010c*/ 	.word	0x00000001
        /*0110*/ 	.word	0x00000001


	//----- nvinfo : EIATTR_CBANK_PARAM_SIZE
	.align		4
.L_39:
        /*0114*/ 	.byte	0x03, 0x19
        /*0116*/ 	.short	0x0050


	//----- nvinfo : EIATTR_PARAM_CBANK
	.align		4
        /*0118*/ 	.byte	0x04, 0x0a
        /*011a*/ 	.short	(.L_41 - .L_40)
	.align		4
.L_40:
        /*011c*/ 	.word	index@(.nv.constant0.matmul_kernel)
        /*0120*/ 	.short	0x0380
        /*0122*/ 	.short	0x0050


	//----- nvinfo : EIATTR_SW_WAR
	.align		4
.L_41:
        /*0124*/ 	.byte	0x04, 0x36
        /*0126*/ 	.short	(.L_43 - .L_42)
.L_42:
        /*0128*/ 	.word	0x00000008
.L_43:


//--------------------- .nv.compat                --------------------------
	.section	.nv.compat,"",@"SHT_CUDA_COMPAT_INFO"
	.align	4
        /*0000*/ 	.byte	0x02, 0x02, 0x02, 0x00, 0x02, 0x05, 0x05, 0x00, 0x02, 0x03, 0x00, 0x00, 0x02, 0x06, 0x01, 0x00


//--------------------- .nv.callgraph             --------------------------
	.section	.nv.callgraph,"",@"SHT_CUDA_CALLGRAPH"
	.align	4
	.sectionentsize	8
	.align		4
        /*0000*/ 	.word	0x00000000
	.align		4
        /*0004*/ 	.word	0xffffffff
	.align		4
        /*0008*/ 	.word	0x00000000
	.align		4
        /*000c*/ 	.word	0xfffffffe
	.align		4
        /*0010*/ 	.word	0x00000000
	.align		4
        /*0014*/ 	.word	0xfffffffd
	.align		4
        /*0018*/ 	.word	0x00000000
	.align		4
        /*001c*/ 	.word	0xfffffffc


//--------------------- .text.matmul_kernel       --------------------------
	.section	.text.matmul_kernel,"ax",@progbits
	.align	128
        .global         matmul_kernel
        .type           matmul_kernel,@function
        .size           matmul_kernel,(.L_x_4 - matmul_kernel)
        .other          matmul_kernel,@"STO_CUDA_ENTRY STV_DEFAULT"
matmul_kernel:
.text.matmul_kernel:
[----:B------:R-:W0:Y:S08]  /*0000*/  LDC R1, c[0x0][0x37c] ;  /* 0x0000df00ff017b82 */ /* 0x000e300000000800 */
[----:B------:R-:W1:Y:S01]  /*0010*/  LDC.64 R10, c[0x0][0x398] ;  /* 0x0000e600ff0a7b82 */ /* 0x000e620000000a00 */
[----:B------:R-:W2:Y:S01]  /*0020*/  S2R R5, SR_CTAID.X ;  /* 0x0000000000057919 */ /* 0x000ea20000002500 */
[----:B------:R-:W3:Y:S01]  /*0030*/  LDCU UR4, c[0x0][0x3a0] ;  /* 0x00007400ff0477ac */ /* 0x000ee20008000800 */
[----:B------:R-:W-:Y:S01]  /*0040*/  UMOV UR5, 0x400 ;  /* 0x0000040000057882 */ /* 0x000fe20000000000 */
[----:B------:R-:W4:Y:S04]  /*0050*/  LDCU.64 UR8, c[0x0][0x358] ;  /* 0x00006b00ff0877ac */ /* 0x000f280008000a00 */
[----:B------:R-:W5:Y:S01]  /*0060*/  S2UR UR6, SR_CgaCtaId ;  /* 0x00000000000679c3 */ /* 0x000f620000008800 */
[----:B------:R-:W0:Y:S01]  /*0070*/  LDCU UR7, c[0x0][0x3a0] ;  /* 0x00007400ff0777ac */ /* 0x000e220008000800 */
[----:B---3--:R-:W-:Y:S01]  /*0080*/  UIADD3 UR4, UPT, UPT, UR4, 0x1f, URZ ;  /* 0x0000001f04047890 */ /* 0x008fe2000fffe0ff */
[----:B-1----:R-:W-:-:S03]  /*0090*/  VIADD R0, R11, 0x7f ;  /* 0x0000007f0b007836 */ /* 0x002fc60000000000 */
[----:B------:R-:W-:Y:S02]  /*00a0*/  UISETP.GT.AND UP0, UPT, UR4, 0x1f, UPT ;  /* 0x0000001f0400788c */ /* 0x000fe4000bf04270 */
[----:B------:R-:W-:Y:S01]  /*00b0*/  SHF.R.S32.HI R3, RZ, 0x1f, R0 ;  /* 0x0000001fff037819 */ /* 0x000fe20000011400 */
[----:B-----5:R-:W-:-:S03]  /*00c0*/  ULEA UR5, UR6, UR5, 0x18 ;  /* 0x0000000506057291 */ /* 0x020fc6000f8ec0ff */
[----:B------:R-:W-:Y:S02]  /*00d0*/  LEA.HI R3, R3, R0, RZ, 0x7 ;  /* 0x0000000003037211 */ /* 0x000fe400078f38ff */
[----:B--2---:R-:W-:Y:S02]  /*00e0*/  IABS R8, R5 ;  /* 0x0000000500087213 */ /* 0x004fe40000000000 */
[----:B------:R-:W-:-:S05]  /*00f0*/  SHF.R.S32.HI R3, RZ, 0x7, R3 ;  /* 0x00000007ff037819 */ /* 0x000fca0000011403 */
[----:B------:R-:W-:-:S05]  /*0100*/  IMAD.SHL.U32 R4, R3, 0x8, RZ ;  /* 0x0000000803047824 */ /* 0x000fca00078e00ff */
[-C--:B------:R-:W-:Y:S02]  /*0110*/  IABS R7, R4.reuse ;  /* 0x0000000400077213 */ /* 0x080fe40000000000 */
[----:B------:R-:W-:Y:S02]  /*0120*/  IABS R12, R4 ;  /* 0x00000004000c7213 */ /* 0x000fe40000000000 */
[----:B------:R-:W1:Y:S08]  /*0130*/  I2F.RP R0, R7 ;  /* 0x0000000700007306 */ /* 0x000e700000209400 */
[----:B-1----:R-:W1:Y:S02]  /*0140*/  MUFU.RCP R0, R0 ;  /* 0x0000000000007308 */ /* 0x002e640000001000 */
[----:B-1----:R-:W-:-:S02]  /*0150*/  VIADD R2, R0, 0xffffffe ;  /* 0x0ffffffe00027836 */ /* 0x002fc40000000000 */
[----:B------:R-:W-:-:S04]  /*0160*/  IMAD.MOV R0, RZ, RZ, -R12 ;  /* 0x000000ffff007224 */ /* 0x000fc800078e0a0c */
[----:B------:R1:W2:Y:S02]  /*0170*/  F2I.FTZ.U32.TRUNC.NTZ R3, R2 ;  /* 0x0000000200037305 */ /* 0x0002a4000021f000 */
[----:B-1----:R-:W-:Y:S02]  /*0180*/  IMAD.MOV.U32 R2, RZ, RZ, RZ ;  /* 0x000000ffff027224 */ /* 0x002fe400078e00ff */
[----:B--2---:R-:W-:-:S04]  /*0190*/  IMAD.MOV R6, RZ, RZ, -R3 ;  /* 0x000000ffff067224 */ /* 0x004fc800078e0a03 */
[----:B------:R-:W-:Y:S02]  /*01a0*/  IMAD R9, R6, R7, RZ ;  /* 0x0000000706097224 */ /* 0x000fe400078e02ff */
[----:B------:R-:W-:Y:S02]  /*01b0*/  IMAD.MOV.U32 R6, RZ, RZ, R8 ;  /* 0x000000ffff067224 */ /* 0x000fe400078e0008 */
[----:B------:R-:W-:-:S06]  /*01c0*/  IMAD.HI.U32 R3, R3, R9, R2 ;  /* 0x0000000903037227 */ /* 0x000fcc00078e0002 */
[----:B------:R-:W-:-:S04]  /*01d0*/  IMAD.HI.U32 R3, R3, R6, RZ ;  /* 0x0000000603037227 */ /* 0x000fc800078e00ff */
[----:B------:R-:W-:-:S05]  /*01e0*/  IMAD R0, R3, R0, R6 ;  /* 0x0000000003007224 */ /* 0x000fca00078e0206 */
[----:B------:R-:W-:-:S13]  /*01f0*/  ISETP.GT.U32.AND P1, PT, R7, R0, PT ;  /* 0x000000000700720c */ /* 0x000fda0003f24070 */
[----:B------:R-:W-:Y:S02]  /*0200*/  @!P1 IMAD.IADD R0, R0, 0x1, -R7 ;  /* 0x0000000100009824 */ /* 0x000fe400078e0a07 */
[----:B------:R-:W-:Y:S01]  /*0210*/  @!P1 VIADD R3, R3, 0x1 ;  /* 0x0000000103039836 */ /* 0x000fe20000000000 */
[----:B------:R-:W-:Y:S02]  /*0220*/  ISETP.NE.AND P1, PT, R4, RZ, PT ;  /* 0x000000ff0400720c */ /* 0x000fe40003f25270 */
[----:B------:R-:W-:Y:S02]  /*0230*/  ISETP.GE.U32.AND P0, PT, R0, R7, PT ;  /* 0x000000070000720c */ /* 0x000fe40003f06070 */
[----:B------:R-:W-:-:S04]  /*0240*/  LOP3.LUT R0, R5, R4, RZ, 0x3c, !PT ;  /* 0x0000000405007212 */ /* 0x000fc800078e3cff */
[----:B------:R-:W-:Y:S01]  /*0250*/  ISETP.GE.AND P2, PT, R0, RZ, PT ;  /* 0x000000ff0000720c */ /* 0x000fe20003f46270 */
[----:B------:R-:W-:-:S06]  /*0260*/  VIADD R0, R10, 0x3f ;  /* 0x0000003f0a007836 */ /* 0x000fcc0000000000 */
[----:B------:R-:W-:-:S04]  /*0270*/  @P0 VIADD R3, R3, 0x1 ;  /* 0x0000000103030836 */ /* 0x000fc80000000000 */
[----:B------:R-:W-:Y:S01]  /*0280*/  IMAD.MOV.U32 R2, RZ, RZ, R3 ;  /* 0x000000ffff027224 */ /* 0x000fe200078e0003 */
[----:B------:R-:W-:-:S03]  /*0290*/  SHF.R.S32.HI R3, RZ, 0x1f, R0 ;  /* 0x0000001fff037819 */ /* 0x000fc60000011400 */
[----:B------:R-:W-:Y:S01]  /*02a0*/  @!P2 IMAD.MOV R2, RZ, RZ, -R2 ;  /* 0x000000ffff02a224 */ /* 0x000fe200078e0a02 */
[----:B------:R-:W-:Y:S02]  /*02b0*/  @!P1 LOP3.LUT R2, RZ, R4, RZ, 0x33, !PT ;  /* 0x00000004ff029212 */ /* 0x000fe400078e33ff */
[----:B------:R-:W-:-:S03]  /*02c0*/  LEA.HI R3, R3, R0, RZ, 0x6 ;  /* 0x0000000003037211 */ /* 0x000fc600078f30ff */
[----:B------:R-:W-:Y:S02]  /*02d0*/  IMAD.SHL.U32 R6, R2, 0x8, RZ ;  /* 0x0000000802067824 */ /* 0x000fe400078e00ff */
[----:B------:R-:W-:-:S03]  /*02e0*/  IMAD.MOV R2, RZ, RZ, -R2 ;  /* 0x000000ffff027224 */ /* 0x000fc600078e0a02 */
[----:B------:R-:W-:Y:S01]  /*02f0*/  LEA.HI.SX32 R3, R3, -R6, 0x1a ;  /* 0x8000000603037211 */ /* 0x000fe200078fd2ff */
[----:B------:R-:W-:-:S03]  /*0300*/  IMAD R13, R4, R2, R5 ;  /* 0x00000002040d7224 */ /* 0x000fc600078e0205 */
[----:B------:R-:W-:-:S04]  /*0310*/  VIMNMX R8, PT, PT, R3, 0x8, PT ;  /* 0x0000000803087848 */ /* 0x000fc80003fe0100 */
[-C--:B------:R-:W-:Y:S02]  /*0320*/  IABS R7, R8.reuse ;  /* 0x0000000800077213 */ /* 0x080fe40000000000 */
[----:B------:R-:W-:Y:S02]  /*0330*/  IABS R4, R8 ;  /* 0x0000000800047213 */ /* 0x000fe40000000000 */
[----:B------:R-:W1:Y:S08]  /*0340*/  I2F.RP R0, R7 ;  /* 0x0000000700007306 */ /* 0x000e700000209400 */
[----:B-1----:R-:W1:Y:S02]  /*0350*/  MUFU.RCP R0, R0 ;  /* 0x0000000000007308 */ /* 0x002e640000001000 */
[----:B-1----:R-:W-:-:S02]  /*0360*/  VIADD R3, R0, 0xffffffe ;  /* 0x0ffffffe00037836 */ /* 0x002fc40000000000 */
[----:B------:R-:W-:-:S04]  /*0370*/  IMAD.MOV R0, RZ, RZ, -R4 ;  /* 0x000000ffff007224 */ /* 0x000fc800078e0a04 */
[----:B------:R-:W1:Y:S02]  /*0380*/  F2I.FTZ.U32.TRUNC.NTZ R3, R3 ;  /* 0x0000000300037305 */ /* 0x000e64000021f000 */
[----:B-1----:R-:W-:-:S04]  /*0390*/  IMAD.MOV R9, RZ, RZ, -R3 ;  /* 0x000000ffff097224 */ /* 0x002fc800078e0a03 */
[----:B------:R-:W-:Y:S01]  /*03a0*/  IMAD.MOV.U32 R2, RZ, RZ, R9 ;  /* 0x000000ffff027224 */ /* 0x000fe200078e0009 */
[----:B------:R-:W-:-:S03]  /*03b0*/  IABS R9, R13 ;  /* 0x0000000d00097213 */ /* 0x000fc60000000000 */
[----:B------:R-:W-:Y:S02]  /*03c0*/  IMAD R5, R2, R7, RZ ;  /* 0x0000000702057224 */ /* 0x000fe400078e02ff */
[----:B------:R-:W-:-:S04]  /*03d0*/  IMAD.MOV.U32 R2, RZ, RZ, RZ ;  /* 0x000000ffff027224 */ /* 0x000fc800078e00ff */
[----:B------:R-:W-:Y:S01]  /*03e0*/  IMAD.HI.U32 R2, R3, R5, R2 ;  /* 0x0000000503027227 */ /* 0x000fe200078e0002 */
[----:B------:R-:W-:-:S04]  /*03f0*/  LOP3.LUT R3, R13, R8, RZ, 0x3c, !PT ;  /* 0x000000080d037212 */ /* 0x000fc800078e3cff */
[----:B------:R-:W-:Y:S01]  /*0400*/  ISETP.GE.AND P2, PT, R3, RZ, PT ;  /* 0x000000ff0300720c */ /* 0x000fe20003f46270 */
[----:B------:R-:W-:-:S04]  /*0410*/  IMAD.HI.U32 R2, R2, R9, RZ ;  /* 0x0000000902027227 */ /* 0x000fc800078e00ff */
[----:B------:R-:W-:-:S05]  /*0420*/  IMAD R0, R2, R0, R9 ;  /* 0x0000000002007224 */ /* 0x000fca00078e0209 */
[----:B------:R-:W-:-:S13]  /*0430*/  ISETP.GT.U32.AND P1, PT, R7, R0, PT ;  /* 0x000000000700720c */ /* 0x000fda0003f24070 */
[----:B------:R-:W-:Y:S02]  /*0440*/  @!P1 IMAD.IADD R0, R0, 0x1, -R7 ;  /* 0x0000000100009824 */ /* 0x000fe400078e0a07 */
[----:B------:R-:W-:Y:S01]  /*0450*/  @!P1 VIADD R2, R2, 0x1 ;  /* 0x0000000102029836 */ /* 0x000fe20000000000 */
[----:B------:R-:W-:Y:S02]  /*0460*/  ISETP.NE.AND P1, PT, R8, RZ, PT ;  /* 0x000000ff0800720c */ /* 0x000fe40003f25270 */
[----:B------:R-:W-:Y:S02]  /*0470*/  ISETP.GE.U32.AND P0, PT, R0, R7, PT ;  /* 0x000000070000720c */ /* 0x000fe40003f06070 */
[----:B------:R-:W1:Y:S11]  /*0480*/  S2R R0, SR_TID.X ;  /* 0x0000000000007919 */ /* 0x000e760000002100 */
[----:B------:R-:W-:-:S04]  /*0490*/  @P0 VIADD R2, R2, 0x1 ;  /* 0x0000000102020836 */ /* 0x000fc80000000000 */
[----:B------:R-:W-:Y:S01]  /*04a0*/  @!P2 IMAD.MOV R2, RZ, RZ, -R2 ;  /* 0x000000ffff02a224 */ /* 0x000fe200078e0a02 */
[----:B------:R-:W-:-:S05]  /*04b0*/  @!P1 LOP3.LUT R2, RZ, R8, RZ, 0x33, !PT ;  /* 0x00000008ff029212 */ /* 0x000fca00078e33ff */
[----:B------:R-:W-:Y:S02]  /*04c0*/  IMAD.MOV R3, RZ, RZ, -R2 ;  /* 0x000000ffff037224 */ /* 0x000fe400078e0a02 */
[----:B------:R-:W-:Y:S02]  /*04d0*/  IMAD.SHL.U32 R36, R2, 0x80, RZ ;  /* 0x0000008002247824 */ /* 0x000fe400078e00ff */
[----:B------:R-:W-:-:S04]  /*04e0*/  IMAD R3, R8, R3, R13 ;  /* 0x0000000308037224 */ /* 0x000fc800078e020d */
[----:B------:R-:W-:Y:S01]  /*04f0*/  IMAD.IADD R3, R6, 0x1, R3 ;  /* 0x0000000106037824 */ /* 0x000fe200078e0203 */
[----:B-1----:R-:W-:Y:S02]  /*0500*/  SHF.R.U32.HI R31, RZ, 0x6, R0 ;  /* 0x00000006ff1f7819 */ /* 0x002fe40000011600 */
[C---:B------:R-:W-:Y:S02]  /*0510*/  LOP3.LUT R30, R0.reuse, 0x3f, RZ, 0xc0, !PT ;  /* 0x0000003f001e7812 */ /* 0x040fe400078ec0ff */
[----:B------:R-:W-:Y:S02]  /*0520*/  SGXT.U32 R31, R31, 0x3 ;  /* 0x000000031f1f781a */ /* 0x000fe40000000000 */
[C---:B------:R-:W-:Y:S01]  /*0530*/  LEA.HI R32, R0.reuse, 0x8, RZ, 0x1a ;  /* 0x0000000800207811 */ /* 0x040fe200078fd0ff */
[----:B------:R-:W-:Y:S01]  /*0540*/  IMAD R30, R3, 0x40, R30 ;  /* 0x00000040031e7824 */ /* 0x000fe200078e021e */
[----:B------:R-:W-:Y:S02]  /*0550*/  LEA.HI R33, R0, 0x18, RZ, 0x1a ;  /* 0x0000001800217811 */ /* 0x000fe400078fd0ff */
[----:B------:R-:W-:Y:S01]  /*0560*/  LOP3.LUT R34, R31, 0x10, RZ, 0xfc, !PT ;  /* 0x000000101f227812 */ /* 0x000fe200078efcff */
[----:B0---4-:R-:W-:Y:S06]  /*0570*/  BRA.U UP0, `(.L_x_0) ;  /* 0x0000000100307547 */ /* 0x011fec000b800000 */
[----:B------:R-:W-:Y:S01]  /*0580*/  IMAD.SHL.U32 R35, R0, 0x8, RZ ;  /* 0x0000000800237824 */ /* 0x000fe200078e00ff */
[--C-:B------:R-:W-:Y:S02]  /*0590*/  SHF.R.U32.HI R37, RZ, 0x4, R0.reuse ;  /* 0x00000004ff257819 */ /* 0x100fe40000011600 */
[----:B------:R-:W-:Y:S02]  /*05a0*/  CS2R R4, SRZ ;  /* 0x0000000000047805 */ /* 0x000fe4000001ff00 */
[----:B------:R-:W-:Y:S02]  /*05b0*/  SHF.R.U32.HI R38, RZ, 0x2, R0 ;  /* 0x00000002ff267819 */ /* 0x000fe40000011600 */
[----:B------:R-:W-:Y:S02]  /*05c0*/  CS2R R6, SRZ ;  /* 0x0000000000067805 */ /* 0x000fe4000001ff00 */
[----:B------:R-:W-:Y:S02]  /*05d0*/  CS2R R16, SRZ ;  /* 0x0000000000107805 */ /* 0x000fe4000001ff00 */
[----:B------:R-:W-:-:S02]  /*05e0*/  CS2R R18, SRZ ;  /* 0x0000000000127805 */ /* 0x000fc4000001ff00 */
[----:B------:R-:W-:Y:S02]  /*05f0*/  CS2R R12, SRZ ;  /* 0x00000000000c7805 */ /* 0x000fe4000001ff00 */
[----:B------:R-:W-:Y:S02]  /*0600*/  CS2R R14, SRZ ;  /* 0x00000000000e7805 */ /* 0x000fe4000001ff00 */
[----:B------:R-:W-:Y:S02]  /*0610*/  CS2R R20, SRZ ;  /* 0x0000000000147805 */ /* 0x000fe4000001ff00 */
[----:B------:R-:W-:Y:S01]  /*0620*/  CS2R R22, SRZ ;  /* 0x0000000000167805 */ /* 0x000fe2000001ff00 */
[----:B------:R-:W-:Y:S06]  /*0630*/  BRA `(.L_x_1) ;  /* 0x0000001800287947 */ /* 0x000fec0003800000 */
.L_x_0:
[----:B------:R-:W-:Y:S01]  /*0640*/  IABS R17, R10 ;  /* 0x0000000a00117213 */ /* 0x000fe20000000000 */
[----:B------:R-:W0:Y:S01]  /*0650*/  LDCU UR10, c[0x0][0x3b0] ;  /* 0x00007600ff0a77ac */ /* 0x000e220008000800 */
[----:B------:R-:W-:Y:S01]  /*0660*/  IABS R15, R11 ;  /* 0x0000000b000f7213 */ /* 0x000fe20000000000 */
[----:B------:R-:W1:Y:S01]  /*0670*/  LDC R75, c[0x0][0x3a8] ;  /* 0x0000ea00ff4b7b82 */ /* 0x000e620000000800 */
[----:B------:R-:W2:Y:S01]  /*0680*/  I2F.RP R7, R17 ;  /* 0x0000001100077306 */ /* 0x000ea20000209400 */
[----:B------:R-:W-:Y:S01]  /*0690*/  IABS R12, R30 ;  /* 0x0000001e000c7213 */ /* 0x000fe20000000000 */
[----:B------:R-:W3:Y:S01]  /*06a0*/  LDCU.128 UR12, c[0x0][0x380] ;  /* 0x00007000ff0c77ac */ /* 0x000ee20008000c00 */
[C---:B------:R-:W-:Y:S01]  /*06b0*/  LEA.HI R18, R0.reuse, R36, RZ, 0x1b ;  /* 0x0000002400127211 */ /* 0x040fe200078fd8ff */
[----:B------:R-:W-:Y:S01]  /*06c0*/  IMAD.SHL.U32 R35, R0, 0x8, RZ ;  /* 0x0000000800237824 */ /* 0x000fe200078e00ff */
[----:B------:R-:W-:Y:S01]  /*06d0*/  ISETP.GE.AND P2, PT, R30, RZ, PT ;  /* 0x000000ff1e00720c */ /* 0x000fe20003f46270 */
[----:B------:R-:W4:Y:S01]  /*06e0*/  LDCU UR11, c[0x0][0x3a4] ;  /* 0x00007480ff0b77ac */ /* 0x000f220008000800 */
[--C-:B------:R-:W-:Y:S01]  /*06f0*/  SHF.R.U32.HI R37, RZ, 0x4, R0.reuse ;  /* 0x00000004ff257819 */ /* 0x100fe20000011600 */
[----:B------:R-:W5:Y:S01]  /*0700*/  I2F.RP R6, R15 ;  /* 0x0000000f00067306 */ /* 0x000f620000209400 */
[----:B------:R-:W-:Y:S01]  /*0710*/  VIADD R21, R18, 0x50 ;  /* 0x0000005012157836 */ /* 0x000fe20000000000 */
[----:B------:R-:W-:Y:S01]  /*0720*/  LOP3.LUT R80, R0, 0x1f, RZ, 0xc0, !PT ;  /* 0x0000001f00507812 */ /* 0x000fe200078ec0ff */
[----:B------:R-:W-:Y:S01]  /*0730*/  VIADD R23, R18, 0x30 ;  /* 0x0000003012177836 */ /* 0x000fe20000000000 */
[----:B------:R-:W-:Y:S01]  /*0740*/  USHF.R.S32.HI UR6, URZ, 0x1f, UR4 ;  /* 0x0000001fff067899 */ /* 0x000fe20008011404 */
[----:B------:R-:W-:-:S03]  /*0750*/  SHF.R.U32.HI R38, RZ, 0x2, R0 ;  /* 0x00000002ff267819 */ /* 0x000fc60000011600 */
[----:B--2---:R-:W2:Y:S01]  /*0760*/  MUFU.RCP R7, R7 ;  /* 0x0000000700077308 */ /* 0x004ea20000001000 */
[----:B------:R-:W-:Y:S01]  /*0770*/  IABS R16, R23 ;  /* 0x0000001700107213 */ /* 0x000fe20000000000 */
[----:B------:R-:W-:-:S04]  /*0780*/  ULEA.HI UR6, UR6, UR4, URZ, 0x5 ;  /* 0x0000000406067291 */ /* 0x000fc8000f8f28ff */
[----:B------:R-:W-:Y:S01]  /*0790*/  USHF.R.S32.HI UR6, URZ, 0x5, UR6 ;  /* 0x00000005ff067899 */ /* 0x000fe20008011406 */
[----:B-1----:R-:W-:Y:S01]  /*07a0*/  IMAD.SHL.U32 R67, R75, 0x20, RZ ;  /* 0x000000204b437824 */ /* 0x002fe200078e00ff */
[----:B-----5:R-:W1:Y:S01]  /*07b0*/  MUFU.RCP R6, R6 ;  /* 0x0000000600067308 */ /* 0x020e620000001000 */
[-C--:B------:R-:W-:Y:S02]  /*07c0*/  IMAD R69, R33, R75.reuse, RZ ;  /* 0x0000004b21457224 */ /* 0x080fe400078e02ff */
[-C--:B------:R-:W-:Y:S02]  /*07d0*/  IMAD R71, R32, R75.reuse, RZ ;  /* 0x0000004b20477224 */ /* 0x080fe400078e02ff */
[-C--:B------:R-:W-:Y:S02]  /*07e0*/  IMAD R73, R31, R75.reuse, RZ ;  /* 0x0000004b1f497224 */ /* 0x080fe400078e02ff */
[----:B------:R-:W-:Y:S02]  /*07f0*/  IMAD R75, R34, R75, RZ ;  /* 0x0000004b224b7224 */ /* 0x000fe400078e02ff */
[----:B--2---:R-:W-:-:S04]  /*0800*/  VIADD R4, R7, 0xffffffe ;  /* 0x0ffffffe07047836 */ /* 0x004fc80000000000 */
[----:B------:R2:W5:Y:S01]  /*0810*/  F2I.FTZ.U32.TRUNC.NTZ R5, R4 ;  /* 0x0000000400057305 */ /* 0x000562000021f000 */
[----:B-1----:R-:W-:-:S07]  /*0820*/  VIADD R2, R6, 0xffffffe ;  /* 0x0ffffffe06027836 */ /* 0x002fce0000000000 */
[----:B------:R1:W0:Y:S01]  /*0830*/  F2I.FTZ.U32.TRUNC.NTZ R3, R2 ;  /* 0x0000000200037305 */ /* 0x000222000021f000 */
[----:B--2---:R-:W-:Y:S02]  /*0840*/  IMAD.MOV.U32 R4, RZ, RZ, RZ ;  /* 0x000000ffff047224 */ /* 0x004fe400078e00ff */
[----:B-----5:R-:W-:Y:S01]  /*0850*/  IMAD.MOV R8, RZ, RZ, -R5 ;  /* 0x000000ffff087224 */ /* 0x020fe200078e0a05 */
[----:B-1----:R-:W-:-:S03]  /*0860*/  SHF.R.U32.HI R2, RZ, 0x5, R0 ;  /* 0x00000005ff027819 */ /* 0x002fc60000011600 */
[----:B------:R-:W-:Y:S02]  /*0870*/  IMAD R9, R8, R17, RZ ;  /* 0x0000001108097224 */ /* 0x000fe400078e02ff */
[----:B0-----:R-:W-:Y:S02]  /*0880*/  IMAD.MOV R8, RZ, RZ, -R3 ;  /* 0x000000ffff087224 */ /* 0x001fe400078e0a03 */
[----:B------:R-:W-:Y:S01]  /*0890*/  IMAD.HI.U32 R5, R5, R9, R4 ;  /* 0x0000000905057227 */ /* 0x000fe200078e0004 */
[----:B------:R-:W-:-:S03]  /*08a0*/  IABS R9, R21 ;  /* 0x0000001500097213 */ /* 0x000fc60000000000 */
[----:B------:R-:W-:Y:S02]  /*08b0*/  IMAD.MOV.U32 R4, RZ, RZ, R8 ;  /* 0x000000ffff047224 */ /* 0x000fe400078e0008 */
[----:B------:R-:W-:Y:S02]  /*08c0*/  VIADD R8, R18, 0x70 ;  /* 0x0000007012087836 */ /* 0x000fe40000000000 */
[----:B------:R-:W-:Y:S02]  /*08d0*/  IMAD R7, R4, R15, RZ ;  /* 0x0000000f04077224 */ /* 0x000fe400078e02ff */
[----:B------:R-:W-:Y:S01]  /*08e0*/  IMAD.HI.U32 R4, R5, R12, RZ ;  /* 0x0000000c05047227 */ /* 0x000fe200078e00ff */
[----:B------:R-:W-:Y:S02]  /*08f0*/  SGXT.U32 R5, R2, 0x4 ;  /* 0x000000040205781a */ /* 0x000fe40000000000 */
[----:B------:R-:W-:Y:S01]  /*0900*/  IABS R6, R8 ;  /* 0x0000000800067213 */ /* 0x000fe20000000000 */
[----:B------:R-:W-:Y:S01]  /*0910*/  IMAD.MOV.U32 R2, RZ, RZ, RZ ;  /* 0x000000ffff027224 */ /* 0x000fe200078e00ff */
[----:B------:R-:W-:-:S02]  /*0920*/  LOP3.LUT R19, R36, R5, RZ, 0xfc, !PT ;  /* 0x0000000524137212 */ /* 0x000fc400078efcff */
[----:B------:R-:W-:Y:S01]  /*0930*/  ISETP.GE.AND P3, PT, R8, RZ, PT ;  /* 0x000000ff0800720c */ /* 0x000fe20003f66270 */
[----:B------:R-:W-:Y:S01]  /*0940*/  IMAD.HI.U32 R2, R3, R7, R2 ;  /* 0x0000000703027227 */ /* 0x000fe200078e0002 */
[C---:B------:R-:W-:Y:S02]  /*0950*/  LOP3.LUT R20, R19.reuse, 0x60, RZ, 0xfc, !PT ;  /* 0x0000006013147812 */ /* 0x040fe400078efcff */
[----:B------:R-:W-:Y:S01]  /*0960*/  LOP3.LUT R22, R19, 0x40, RZ, 0xfc, !PT ;  /* 0x0000004013167812 */ /* 0x000fe200078efcff */
[----:B------:R-:W-:Y:S01]  /*0970*/  IMAD.MOV R3, RZ, RZ, -R4 ;  /* 0x000000ffff037224 */ /* 0x000fe200078e0a04 */
[----:B------:R-:W-:Y:S01]  /*0980*/  IABS R8, R20 ;  /* 0x0000001400087213 */ /* 0x000fe20000000000 */
[----:B------:R-:W-:Y:S01]  /*0990*/  IMAD.MOV.U32 R4, RZ, RZ, R6 ;  /* 0x000000ffff047224 */ /* 0x000fe200078e0006 */
[----:B------:R-:W-:Y:S01]  /*09a0*/  IABS R13, R22 ;  /* 0x00000016000d7213 */ /* 0x000fe20000000000 */
[----:B------:R-:W-:Y:S01]  /*09b0*/  IMAD R12, R17, R3, R12 ;  /* 0x00000003110c7224 */ /* 0x000fe200078e020c */
[----:B------:R-:W-:Y:S01]  /*09c0*/  LOP3.LUT R24, R19, 0x20, RZ, 0xfc, !PT ;  /* 0x0000002013187812 */ /* 0x000fe200078efcff */
[----:B------:R-:W-:-:S03]  /*09d0*/  IMAD.HI.U32 R3, R2, R4, RZ ;  /* 0x0000000402037227 */ /* 0x000fc600078e00ff */
[----:B------:R-:W-:Y:S01]  /*09e0*/  ISETP.GT.U32.AND P0, PT, R17, R12, PT ;  /* 0x0000000c1100720c */ /* 0x000fe20003f04070 */
[----:B------:R-:W-:Y:S02]  /*09f0*/  IMAD.MOV R3, RZ, RZ, -R3 ;  /* 0x000000ffff037224 */ /* 0x000fe400078e0a03 */
[----:B------:R-:W-:-:S04]  /*0a00*/  IMAD.HI.U32 R5, R2, R9, RZ ;  /* 0x0000000902057227 */ /* 0x000fc800078e00ff */
[----:B------:R-:W-:Y:S02]  /*0a10*/  IMAD R3, R15, R3, R4 ;  /* 0x000000030f037224 */ /* 0x000fe400078e0204 */
[----:B------:R-:W-:-:S03]  /*0a20*/  IMAD.HI.U32 R7, R2, R16, RZ ;  /* 0x0000001002077227 */ /* 0x000fc600078e00ff */
[----:B------:R-:W-:Y:S01]  /*0a30*/  ISETP.GT.U32.AND P4, PT, R15, R3, PT ;  /* 0x000000030f00720c */ /* 0x000fe20003f84070 */
[----:B------:R-:W-:Y:S02]  /*0a40*/  @!P0 IMAD.IADD R12, R12, 0x1, -R17 ;  /* 0x000000010c0c8824 */ /* 0x000fe400078e0a11 */
[----:B------:R-:W-:Y:S02]  /*0a50*/  IMAD.MOV R14, RZ, RZ, -R5 ;  /* 0x000000ffff0e7224 */ /* 0x000fe400078e0a05 */
[----:B------:R-:W-:Y:S01]  /*0a60*/  IMAD.HI.U32 R4, R2, R8, RZ ;  /* 0x0000000802047227 */ /* 0x000fe200078e00ff */
[----:B------:R-:W-:-:S03]  /*0a70*/  ISETP.GT.U32.AND P0, PT, R17, R12, PT ;  /* 0x0000000c1100720c */ /* 0x000fc60003f04070 */
[----:B------:R-:W-:Y:S02]  /*0a80*/  IMAD.MOV R7, RZ, RZ, -R7 ;  /* 0x000000ffff077224 */ /* 0x000fe400078e0a07 */
[C---:B------:R-:W-:Y:S02]  /*0a90*/  IMAD R5, R15.reuse, R14, R9 ;  /* 0x0000000e0f057224 */ /* 0x040fe400078e0209 */
[----:B------:R-:W-:Y:S02]  /*0aa0*/  IMAD.MOV R4, RZ, RZ, -R4 ;  /* 0x000000ffff047224 */ /* 0x000fe400078e0a04 */
[C---:B------:R-:W-:Y:S01]  /*0ab0*/  IMAD R7, R15.reuse, R7, R16 ;  /* 0x000000070f077224 */ /* 0x040fe200078e0210 */
[C---:B------:R-:W-:Y:S01]  /*0ac0*/  ISETP.GT.U32.AND P5, PT, R15.reuse, R5, PT ;  /* 0x000000050f00720c */ /* 0x040fe20003fa4070 */
[C---:B------:R-:W-:Y:S01]  /*0ad0*/  IMAD R4, R15.reuse, R4, R8 ;  /* 0x000000040f047224 */ /* 0x040fe200078e0208 */
[----:B------:R-:W-:Y:S01]  /*0ae0*/  IABS R8, R24 ;  /* 0x0000001800087213 */ /* 0x000fe20000000000 */
[----:B------:R-:W-:Y:S01]  /*0af0*/  @!P0 IMAD.IADD R12, R12, 0x1, -R17 ;  /* 0x000000010c0c8824 */ /* 0x000fe200078e0a11 */
[----:B------:R-:W-:Y:S01]  /*0b00*/  ISETP.NE.AND P0, PT, R10, RZ, PT ;  /* 0x000000ff0a00720c */ /* 0x000fe20003f05270 */
[----:B------:R-:W-:Y:S01]  /*0b10*/  IMAD.HI.U32 R6, R2, R13, RZ ;  /* 0x0000000d02067227 */ /* 0x000fe200078e00ff */
[----:B------:R-:W-:-:S02]  /*0b20*/  ISETP.GT.U32.AND P1, PT, R15, R4, PT ;  /* 0x000000040f00720c */ /* 0x000fc40003f24070 */
[----:B------:R-:W-:Y:S01]  /*0b30*/  IABS R16, R19 ;  /* 0x0000001300107213 */ /* 0x000fe20000000000 */
[----:B------:R-:W-:Y:S01]  /*0b40*/  @!P2 IMAD.MOV R12, RZ, RZ, -R12 ;  /* 0x000000ffff0ca224 */ /* 0x000fe200078e0a0c */
[----:B------:R-:W-:Y:S01]  /*0b50*/  ISETP.GT.U32.AND P2, PT, R15, R7, PT ;  /* 0x000000070f00720c */ /* 0x000fe20003f44070 */
[----:B------:R-:W-:Y:S02]  /*0b60*/  IMAD.MOV R6, RZ, RZ, -R6 ;  /* 0x000000ffff067224 */ /* 0x000fe400078e0a06 */
[----:B------:R-:W-:Y:S02]  /*0b70*/  VIADD R9, R18, 0x10 ;  /* 0x0000001012097836 */ /* 0x000fe40000000000 */
[----:B------:R-:W-:Y:S02]  /*0b80*/  @!P4 IMAD.IADD R3, R3, 0x1, -R15 ;  /* 0x000000010303c824 */ /* 0x000fe400078e0a0f */
[C---:B------:R-:W-:Y:S01]  /*0b90*/  IMAD R6, R15.reuse, R6, R13 ;  /* 0x000000060f067224 */ /* 0x040fe200078e020d */
[----:B------:R-:W-:Y:S01]  /*0ba0*/  IABS R14, R9 ;  /* 0x00000009000e7213 */ /* 0x000fe20000000000 */
[----:B------:R-:W-:Y:S01]  /*0bb0*/  IMAD.MOV.U32 R13, RZ, RZ, R8 ;  /* 0x000000ffff0d7224 */ /* 0x000fe200078e0008 */
[----:B------:R-:W-:Y:S01]  /*0bc0*/  ISETP.GT.U32.AND P4, PT, R15, R3, PT ;  /* 0x000000030f00720c */ /* 0x000fe20003f84070 */
[----:B------:R-:W-:Y:S01]  /*0bd0*/  @!P5 IMAD.IADD R5, R5, 0x1, -R15 ;  /* 0x000000010505d824 */ /* 0x000fe200078e0a0f */
[----:B------:R-:W-:Y:S01]  /*0be0*/  @!P0 LOP3.LUT R12, RZ, R10, RZ, 0x33, !PT ;  /* 0x0000000aff0c8212 */ /* 0x000fe200078e33ff */
[----:B------:R-:W-:Y:S01]  /*0bf0*/  IMAD.HI.U32 R8, R2, R13, RZ ;  /* 0x0000000d02087227 */ /* 0x000fe200078e00ff */
[----:B------:R-:W-:-:S02]  /*0c00*/  ISETP.GT.U32.AND P6, PT, R15, R6, PT ;  /* 0x000000060f00720c */ /* 0x000fc40003fc4070 */
[----:B------:R-:W-:Y:S01]  /*0c10*/  ISETP.GE.AND P0, PT, R21, RZ, PT ;  /* 0x000000ff1500720c */ /* 0x000fe20003f06270 */
[--C-:B------:R-:W-:Y:S01]  /*0c20*/  @!P2 IMAD.IADD R7, R7, 0x1, -R15.reuse ;  /* 0x000000010707a824 */ /* 0x100fe200078e0a0f */
[C---:B------:R-:W-:Y:S01]  /*0c30*/  ISETP.GT.U32.AND P2, PT, R15.reuse, R5, PT ;  /* 0x000000050f00720c */ /* 0x040fe20003f44070 */
[----:B------:R-:W-:Y:S02]  /*0c40*/  @!P1 IMAD.IADD R4, R4, 0x1, -R15 ;  /* 0x0000000104049824 */ /* 0x000fe400078e0a0f */
[----:B------:R-:W-:Y:S01]  /*0c50*/  IMAD.HI.U32 R10, R2, R14, RZ ;  /* 0x0000000e020a7227 */ /* 0x000fe200078e00ff */
[C---:B------:R-:W-:Y:S02]  /*0c60*/  ISETP.GT.U32.AND P5, PT, R15.reuse, R7, PT ;  /* 0x000000070f00720c */ /* 0x040fe40003fa4070 */
[----:B------:R-:W-:Y:S01]  /*0c70*/  ISETP.GT.U32.AND P1, PT, R15, R4, PT ;  /* 0x000000040f00720c */ /* 0x000fe20003f24070 */
[----:B------:R-:W-:Y:S02]  /*0c80*/  IMAD.MOV R8, RZ, RZ, -R8 ;  /* 0x000000ffff087224 */ /* 0x000fe400078e0a08 */
[----:B------:R-:W-:-:S02]  /*0c90*/  IMAD.MOV R10, RZ, RZ, -R10 ;  /* 0x000000ffff0a7224 */ /* 0x000fc400078e0a0a */
[C---:B------:R-:W-:Y:S01]  /*0ca0*/  IMAD R8, R15.reuse, R8, R13 ;  /* 0x000000080f087224 */ /* 0x040fe200078e020d */
[----:B------:R-:W-:Y:S01]  /*0cb0*/  SHF.R.S32.HI R13, RZ, 0x2, R0 ;  /* 0x00000002ff0d7819 */ /* 0x000fe20000011400 */
[----:B------:R-:W-:Y:S01]  /*0cc0*/  IMAD R10, R15, R10, R14 ;  /* 0x0000000a0f0a7224 */ /* 0x000fe200078e020e */
[----:B------:R-:W-:Y:S01]  /*0cd0*/  SHF.R.U32.HI R14, RZ, 0x2, R0 ;  /* 0x00000002ff0e7819 */ /* 0x000fe20000011600 */
[--C-:B------:R-:W-:Y:S01]  /*0ce0*/  @!P4 IMAD.IADD R3, R3, 0x1, -R15.reuse ;  /* 0x000000010303c824 */ /* 0x100fe200078e0a0f */
[----:B------:R-:W-:Y:S01]  /*0cf0*/  ISETP.GT.U32.AND P4, PT, R15, R8, PT ;  /* 0x000000080f00720c */ /* 0x000fe20003f84070 */
[----:B------:R-:W-:Y:S01]  /*0d00*/  IMAD.HI.U32 R2, R2, R16, RZ ;  /* 0x0000001002027227 */ /* 0x000fe200078e00ff */
[----:B------:R-:W-:Y:S02]  /*0d10*/  SGXT.U32 R14, R14, 0x3 ;  /* 0x000000030e0e781a */ /* 0x000fe40000000000 */
[----:B------:R-:W-:Y:S01]  /*0d20*/  SGXT R13, R13, 0x1 ;  /* 0x000000010d0d781a */ /* 0x000fe20000000200 */
[----:B------:R-:W-:Y:S01]  /*0d30*/  @!P2 IMAD.IADD R5, R5, 0x1, -R15 ;  /* 0x000000010505a824 */ /* 0x000fe200078e0a0f */
[----:B------:R-:W-:Y:S01]  /*0d40*/  ISETP.GT.U32.AND P2, PT, R15, R10, PT ;  /* 0x0000000a0f00720c */ /* 0x000fe20003f44070 */
[----:B------:R-:W-:Y:S01]  /*0d50*/  IMAD.MOV R2, RZ, RZ, -R2 ;  /* 0x000000ffff027224 */ /* 0x000fe200078e0a02 */
[----:B------:R-:W-:Y:S01]  /*0d60*/  LOP3.LUT R14, R14, 0x10, R37, 0xf8, !PT ;  /* 0x000000100e0e7812 */ /* 0x000fe200078ef825 */
[--C-:B------:R-:W-:Y:S01]  /*0d70*/  @!P5 IMAD.IADD R7, R7, 0x1, -R15.reuse ;  /* 0x000000010707d824 */ /* 0x100fe200078e0a0f */
[----:B------:R-:W-:Y:S01]  /*0d80*/  ISETP.GE.AND P5, PT, R20, RZ, PT ;  /* 0x000000ff1400720c */ /* 0x000fe20003fa6270 */
[--C-:B------:R-:W-:Y:S01]  /*0d90*/  @!P1 IMAD.IADD R4, R4, 0x1, -R15.reuse ;  /* 0x0000000104049824 */ /* 0x100fe200078e0a0f */
[----:B------:R-:W-:Y:S01]  /*0da0*/  ISETP.GE.AND P1, PT, R9, RZ, PT ;  /* 0x000000ff0900720c */ /* 0x000fe20003f26270 */
[----:B------:R-:W-:Y:S01]  /*0db0*/  IMAD R9, R15, R2, R16 ;  /* 0x000000020f097224 */ /* 0x000fe200078e0210 */
[----:B------:R-:W-:Y:S01]  /*0dc0*/  LOP3.LUT R2, R0, 0x3, RZ, 0xc0, !PT ;  /* 0x0000000300027812 */ /* 0x000fe200078ec0ff */
[--C-:B------:R-:W-:Y:S01]  /*0dd0*/  @!P4 IMAD.IADD R8, R8, 0x1, -R15.reuse ;  /* 0x000000010808c824 */ /* 0x100fe200078e0a0f */
[----:B------:R-:W-:Y:S01]  /*0de0*/  LOP3.LUT R16, R13, 0x90, RZ, 0xc0, !PT ;  /* 0x000000900d107812 */ /* 0x000fe200078ec0ff */
[--C-:B------:R-:W-:Y:S01]  /*0df0*/  @!P6 IMAD.IADD R6, R6, 0x1, -R15.reuse ;  /* 0x000000010606e824 */ /* 0x100fe200078e0a0f */
[C---:B------:R-:W-:Y:S01]  /*0e00*/  ISETP.GT.U32.AND P4, PT, R15.reuse, R9, PT ;  /* 0x000000090f00720c */ /* 0x040fe20003f84070 */
[----:B------:R-:W-:Y:S01]  /*0e10*/  @!P2 IMAD.IADD R10, R10, 0x1, -R15 ;  /* 0x000000010a0aa824 */ /* 0x000fe200078e0a0f */
[C---:B------:R-:W-:Y:S01]  /*0e20*/  ISETP.GT.U32.AND P2, PT, R15.reuse, R8, PT ;  /* 0x000000080f00720c */ /* 0x040fe20003f44070 */
[----:B------:R-:W-:Y:S01]  /*0e30*/  @!P3 IMAD.MOV R3, RZ, RZ, -R3 ;  /* 0x000000ffff03b224 */ /* 0x000fe200078e0a03 */
[C---:B------:R-:W-:Y:S01]  /*0e40*/  ISETP.GT.U32.AND P6, PT, R15.reuse, R6, PT ;  /* 0x000000060f00720c */ /* 0x040fe20003fc4070 */
[----:B------:R-:W-:Y:S01]  /*0e50*/  @!P5 IMAD.MOV R4, RZ, RZ, -R4 ;  /* 0x000000ffff04d224 */ /* 0x000fe200078e0a04 */
[----:B------:R-:W-:Y:S01]  /*0e60*/  ISETP.GT.U32.AND P5, PT, R15, R10, PT ;  /* 0x0000000a0f00720c */ /* 0x000fe20003fa4070 */
[C---:B------:R-:W-:Y:S01]  /*0e70*/  IMAD R43, R2.reuse, 0x110, RZ ;  /* 0x00000110022b7824 */ /* 0x040fe200078e02ff */
[----:B------:R-:W-:Y:S01]  /*0e80*/  ISETP.GE.AND P3, PT, R23, RZ, PT ;  /* 0x000000ff1700720c */ /* 0x000fe20003f66270 */
[----:B------:R-:W-:Y:S01]  /*0e90*/  @!P0 IMAD.MOV R5, RZ, RZ, -R5 ;  /* 0x000000ffff058224 */ /* 0x000fe200078e0a05 */
[----:B------:R-:W-:Y:S01]  /*0ea0*/  LEA R44, R2, UR5, 0x5 ;  /* 0x00000005022c7c11 */ /* 0x000fe2000f8e28ff */
[----:B------:R-:W-:Y:S01]  /*0eb0*/  IMAD.SHL.U32 R13, R0, 0x2, RZ ;  /* 0x00000002000d7824 */ /* 0x000fe200078e00ff */
[----:B------:R-:W-:Y:S01]  /*0ec0*/  LOP3.LUT R2, RZ, R11, RZ, 0x33, !PT ;  /* 0x0000000bff027212 */ /* 0x000fe200078e33ff */
[--C-:B------:R-:W-:Y:S01]  /*0ed0*/  @!P4 IMAD.IADD R9, R9, 0x1, -R15.reuse ;  /* 0x000000010909c824 */ /* 0x100fe200078e0a0f */
[----:B------:R-:W-:Y:S01]  /*0ee0*/  LOP3.LUT R43, R43, R14, RZ, 0x3c, !PT ;  /* 0x0000000e2b2b7212 */ /* 0x000fe200078e3cff */
[--C-:B------:R-:W-:Y:S01]  /*0ef0*/  @!P2 IMAD.IADD R8, R8, 0x1, -R15.reuse ;  /* 0x000000010808a824 */ /* 0x100fe200078e0a0f */
[----:B------:R-:W-:Y:S01]  /*0f00*/  ISETP.GE.AND P2, PT, R22, RZ, PT ;  /* 0x000000ff1600720c */ /* 0x000fe20003f46270 */
[--C-:B------:R-:W-:Y:S01]  /*0f10*/  @!P6 IMAD.IADD R6, R6, 0x1, -R15.reuse ;  /* 0x000000010606e824 */ /* 0x100fe200078e0a0f */
[----:B------:R-:W-:Y:S01]  /*0f20*/  ISETP.GT.U32.AND P4, PT, R15, R9, PT ;  /* 0x000000090f00720c */ /* 0x000fe20003f84070 */
[----:B------:R-:W-:Y:S01]  /*0f30*/  @!P5 IMAD.IADD R10, R10, 0x1, -R15 ;  /* 0x000000010a0ad824 */ /* 0x000fe200078e0a0f */
[----:B------:R-:W-:Y:S01]  /*0f40*/  ISETP.GE.AND P5, PT, R24, RZ, PT ;  /* 0x000000ff1800720c */ /* 0x000fe20003fa6270 */
[----:B------:R-:W-:Y:S01]  /*0f50*/  @!P3 IMAD.MOV R7, RZ, RZ, -R7 ;  /* 0x000000ffff07b224 */ /* 0x000fe200078e0a07 */
[----:B------:R-:W-:Y:S01]  /*0f60*/  ISETP.GE.AND P6, PT, R19, RZ, PT ;  /* 0x000000ff1300720c */ /* 0x000fe20003fc6270 */
[----:B------:R-:W-:Y:S01]  /*0f70*/  @!P1 IMAD.MOV R10, RZ, RZ, -R10 ;  /* 0x000000ffff0a9224 */ /* 0x000fe200078e0a0a */
[----:B------:R-:W-:Y:S01]  /*0f80*/  LOP3.LUT R16, R16, 0x700, R35, 0xf8, !PT ;  /* 0x0000070010107812 */ /* 0x000fe200078ef823 */
[----:B------:R-:W-:Y:S01]  /*0f90*/  IMAD.SHL.U32 R14, R0, 0x80, RZ ;  /* 0x00000080000e7824 */ /* 0x000fe200078e00ff */
[----:B------:R-:W-:Y:S01]  /*0fa0*/  CS2R R18, SRZ ;  /* 0x0000000000127805 */ /* 0x000fe2000001ff00 */
[----:B----4-:R-:W-:Y:S01]  /*0fb0*/  IMAD R12, R12, UR11, RZ ;  /* 0x0000000b0c0c7c24 */ /* 0x010fe2000f8e02ff */
[----:B------:R-:W-:Y:S01]  /*0fc0*/  LOP3.LUT R13, R16, 0x10, R13, 0x78, !PT ;  /* 0x00000010100d7812 */ /* 0x000fe200078e780d */
[----:B------:R-:W-:Y:S01]  /*0fd0*/  @!P2 IMAD.MOV R6, RZ, RZ, -R6 ;  /* 0x000000ffff06a224 */ /* 0x000fe200078e0a06 */
[----:B------:R-:W-:Y:S01]  /*0fe0*/  LOP3.LUT R14, R14, 0x800, RZ, 0xc0, !PT ;  /* 0x000008000e0e7812 */ /* 0x000fe200078ec0ff */
[----:B------:R-:W-:Y:S01]  /*0ff0*/  @!P4 IMAD.IADD R9, R9, 0x1, -R15 ;  /* 0x000000010909c824 */ /* 0x000fe200078e0a0f */
[----:B------:R-:W-:Y:S01]  /*1000*/  ISETP.NE.AND P4, PT, R11, RZ, PT ;  /* 0x000000ff0b00720c */ /* 0x000fe20003f85270 */
[----:B------:R-:W-:Y:S01]  /*1010*/  @!P5 IMAD.MOV R8, RZ, RZ, -R8 ;  /* 0x000000ffff08d224 */ /* 0x000fe200078e0a08 */
[----:B------:R-:W-:Y:S01]  /*1020*/  IADD3 R44, PT, PT, R13, R44, R14 ;  /* 0x0000002c0d2c7210 */ /* 0x000fe20007ffe00e */
[----:B------:R-:W-:Y:S01]  /*1030*/  @!P6 IMAD.MOV R9, RZ, RZ, -R9 ;  /* 0x000000ffff09e224 */ /* 0x000fe200078e0a09 */
[----:B------:R-:W-:-:S02]  /*1040*/  SEL R3, R2, R3, !P4 ;  /* 0x0000000302037207 */ /* 0x000fc40006000000 */
[----:B------:R-:W-:Y:S02]  /*1050*/  CS2R R16, SRZ ;  /* 0x0000000000107805 */ /* 0x000fe4000001ff00 */
[C---:B------:R-:W-:Y:S02]  /*1060*/  SEL R4, R2.reuse, R4, !P4 ;  /* 0x0000000402047207 */ /* 0x040fe40006000000 */
[----:B------:R-:W-:Y:S02]  /*1070*/  CS2R R14, SRZ ;  /* 0x00000000000e7805 */ /* 0x000fe4000001ff00 */
[C---:B------:R-:W-:Y:S01]  /*1080*/  SEL R5, R2.reuse, R5, !P4 ;  /* 0x0000000502057207 */ /* 0x040fe20006000000 */
[----:B------:R-:W-:Y:S01]  /*1090*/  IMAD R3, R3, UR10, RZ ;  /* 0x0000000a03037c24 */ /* 0x000fe2000f8e02ff */
[----:B------:R-:W-:Y:S01]  /*10a0*/  SEL R6, R2, R6, !P4 ;  /* 0x0000000602067207 */ /* 0x000fe20006000000 */
[----:B------:R-:W-:Y:S01]  /*10b0*/  IMAD R4, R4, UR10, RZ ;  /* 0x0000000a04047c24 */ /* 0x000fe2000f8e02ff */
        /* <DEDUP_REMOVED lines=8> */
[----:B------:R-:W-:Y:S01]  /*1140*/  SHF.R.S32.HI R51, RZ, 0x1f, R3 ;  /* 0x0000001fff337819 */ /* 0x000fe20000011403 */
[----:B------:R-:W-:Y:S01]  /*1150*/  IMAD R10, R10, UR10, RZ ;  /* 0x0000000a0a0a7c24 */ /* 0x000fe2000f8e02ff */
[----:B---3--:R-:W-:Y:S01]  /*1160*/  IADD3 R39, P0, PT, R3, UR14, RZ ;  /* 0x0000000e03277c10 */ /* 0x008fe2000ff1e0ff */
[----:B------:R-:W-:Y:S01]  /*1170*/  IMAD R2, R2, UR10, RZ ;  /* 0x0000000a02027c24 */ /* 0x000fe2000f8e02ff */
[----:B------:R-:W0:Y:S01]  /*1180*/  LDCU UR10, c[0x0][0x3ac] ;  /* 0x00007580ff0a77ac */ /* 0x000e220008000800 */
[----:B------:R-:W-:-:S02]  /*1190*/  SHF.R.S32.HI R53, RZ, 0x1f, R4 ;  /* 0x0000001fff357819 */ /* 0x000fc40000011404 */
[----:B------:R-:W-:Y:S02]  /*11a0*/  CS2R R20, SRZ ;  /* 0x0000000000147805 */ /* 0x000fe4000001ff00 */
[----:B------:R-:W-:Y:S02]  /*11b0*/  IADD3.X R51, PT, PT, R51, UR15, RZ, P0, !PT ;  /* 0x0000000f33337c10 */ /* 0x000fe400087fe4ff */
[----:B------:R-:W-:Y:S02]  /*11c0*/  CS2R R22, SRZ ;  /* 0x0000000000167805 */ /* 0x000fe4000001ff00 */
[----:B------:R-:W-:Y:S02]  /*11d0*/  IADD3 R52, P0, PT, R2, UR14, RZ ;  /* 0x0000000e02347c10 */ /* 0x000fe4000ff1e0ff */
[----:B------:R-:W-:Y:S02]  /*11e0*/  SHF.R.S32.HI R2, RZ, 0x1f, R2 ;  /* 0x0000001fff027819 */ /* 0x000fe40000011402 */
[----:B------:R-:W-:-:S02]  /*11f0*/  IADD3 R45, P6, PT, R4, UR14, RZ ;  /* 0x0000000e042d7c10 */ /* 0x000fc4000ffde0ff */
[----:B------:R-:W-:Y:S02]  /*1200*/  IADD3.X R65, PT, PT, R2, UR15, RZ, P0, !PT ;  /* 0x0000000f02417c10 */ /* 0x000fe400087fe4ff */
[----:B------:R-:W-:Y:S02]  /*1210*/  SHF.R.S32.HI R2, RZ, 0x7, R0 ;  /* 0x00000007ff027819 */ /* 0x000fe40000011400 */
[----:B------:R-:W-:Y:S02]  /*1220*/  LOP3.LUT R3, R37, 0x18, RZ, 0xc0, !PT ;  /* 0x0000001825037812 */ /* 0x000fe400078ec0ff */
[----:B------:R-:W-:Y:S01]  /*1230*/  SGXT R2, R2, 0x1 ;  /* 0x000000010202781a */ /* 0x000fe20000000200 */
[----:B0-----:R-:W-:Y:S01]  /*1240*/  IMAD R60, R80, UR10, RZ ;  /* 0x0000000a503c7c24 */ /* 0x001fe2000f8e02ff */
[----:B------:R-:W-:Y:S01]  /*1250*/  IADD3 R46, P5, PT, R5, UR14, RZ ;  /* 0x0000000e052e7c10 */ /* 0x000fe2000ffbe0ff */
[----:B------:R-:W-:Y:S01]  /*1260*/  USHF.L.U32 UR4, UR10, 0x5, URZ ;  /* 0x000000050a047899 */ /* 0x000fe200080006ff */
[----:B------:R-:W-:-:S02]  /*1270*/  IADD3 R47, P4, PT, R6, UR14, RZ ;  /* 0x0000000e062f7c10 */ /* 0x000fc4000ff9e0ff */
[----:B------:R-:W-:Y:S01]  /*1280*/  IADD3 R48, P3, PT, R7, UR14, RZ ;  /* 0x0000000e07307c10 */ /* 0x000fe2000ff7e0ff */
[----:B------:R-:W-:Y:S01]  /*1290*/  USHF.R.S32.HI UR10, URZ, 0x1f, UR4 ;  /* 0x0000001fff0a7899 */ /* 0x000fe20008011404 */
[----:B------:R-:W-:Y:S02]  /*12a0*/  IADD3.X R53, PT, PT, R53, UR15, RZ, P6, !PT ;  /* 0x0000000f35357c10 */ /* 0x000fe4000b7fe4ff */
[----:B------:R-:W-:Y:S02]  /*12b0*/  IADD3 R49, P2, PT, R8, UR14, RZ ;  /* 0x0000000e08317c10 */ /* 0x000fe4000ff5e0ff */
[----:B------:R-:W-:Y:S02]  /*12c0*/  IADD3 R50, P1, PT, R10, UR14, RZ ;  /* 0x0000000e0a327c10 */ /* 0x000fe4000ff3e0ff */
[----:B------:R-:W-:Y:S02]  /*12d0*/  IADD3 R54, P6, PT, R12, UR12, RZ ;  /* 0x0000000c0c367c10 */ /* 0x000fe4000ffde0ff */
[----:B------:R-:W-:-:S02]  /*12e0*/  SHF.R.S32.HI R5, RZ, 0x1f, R5 ;  /* 0x0000001fff057819 */ /* 0x000fc40000011405 */
[----:B------:R-:W-:Y:S02]  /*12f0*/  SHF.R.S32.HI R6, RZ, 0x1f, R6 ;  /* 0x0000001fff067819 */ /* 0x000fe40000011406 */
[----:B------:R-:W-:Y:S02]  /*1300*/  SHF.R.S32.HI R7, RZ, 0x1f, R7 ;  /* 0x0000001fff077819 */ /* 0x000fe40000011407 */
[----:B------:R-:W-:Y:S02]  /*1310*/  SHF.R.S32.HI R8, RZ, 0x1f, R8 ;  /* 0x0000001fff087819 */ /* 0x000fe40000011408 */
[----:B------:R-:W-:Y:S02]  /*1320*/  SHF.R.S32.HI R10, RZ, 0x1f, R10 ;  /* 0x0000001fff0a7819 */ /* 0x000fe4000001140a */
[----:B------:R-:W-:Y:S02]  /*1330*/  LOP3.LUT R41, R2, 0x90, RZ, 0xc0, !PT ;  /* 0x0000009002297812 */ /* 0x000fe400078ec0ff */
[----:B------:R-:W-:-:S02]  /*1340*/  LOP3.LUT R62, R3, 0x1ff, R0, 0x78, !PT ;  /* 0x000001ff033e7812 */ /* 0x000fc400078e7800 */
[----:B------:R-:W-:Y:S02]  /*1350*/  IADD3.X R55, PT, PT, R5, UR15, RZ, P5, !PT ;  /* 0x0000000f05377c10 */ /* 0x000fe4000affe4ff */
[----:B------:R-:W-:Y:S02]  /*1360*/  CS2R R4, SRZ ;  /* 0x0000000000047805 */ /* 0x000fe4000001ff00 */
[----:B------:R-:W-:Y:S02]  /*1370*/  IADD3.X R57, PT, PT, R6, UR15, RZ, P4, !PT ;  /* 0x0000000f06397c10 */ /* 0x000fe4000a7fe4ff */
[----:B------:R-:W-:Y:S02]  /*1380*/  IADD3.X R59, PT, PT, R7, UR15, RZ, P3, !PT ;  /* 0x0000000f073b7c10 */ /* 0x000fe40009ffe4ff */
[----:B------:R-:W-:Y:S02]  /*1390*/  CS2R R6, SRZ ;  /* 0x0000000000067805 */ /* 0x000fe4000001ff00 */
[----:B------:R-:W-:-:S02]  /*13a0*/  LEA.HI.X.SX32 R56, R12, UR13, 0x1, P6 ;  /* 0x0000000d0c387c11 */ /* 0x000fc4000b0f0eff */
[----:B------:R-:W-:Y:S02]  /*13b0*/  CS2R R12, SRZ ;  /* 0x00000000000c7805 */ /* 0x000fe4000001ff00 */
[----:B------:R-:W-:Y:S02]  /*13c0*/  IADD3.X R61, PT, PT, R8, UR15, RZ, P2, !PT ;  /* 0x0000000f083d7c10 */ /* 0x000fe400097fe4ff */
[----:B------:R-:W-:Y:S02]  /*13d0*/  IADD3.X R63, PT, PT, R10, UR15, RZ, P1, !PT ;  /* 0x0000000f0a3f7c10 */ /* 0x000fe40008ffe4ff */
[----:B------:R-:W-:Y:S02]  /*13e0*/  SHF.R.S32.HI R42, RZ, 0x1f, R60 ;  /* 0x0000001fff2a7819 */ /* 0x000fe4000001143c */
[----:B------:R-:W-:Y:S02]  /*13f0*/  LOP3.LUT R41, R41, 0x17f, R0, 0x78, !PT ;  /* 0x0000017f29297812 */ /* 0x000fe400078e7800 */
[----:B------:R-:W-:-:S02]  /*1400*/  LOP3.LUT R40, R62, 0x20, RZ, 0x3c, !PT ;  /* 0x000000203e287812 */ /* 0x000fc400078e3cff */
[----:B------:R-:W-:-:S07]  /*1410*/  LOP3.LUT R58, R43, 0x20, RZ, 0x3c, !PT ;  /* 0x000000202b3a7812 */ /* 0x000fce00078e3cff */
.L_x_2:
[----:B------:R-:W-:Y:S02]  /*1420*/  ISETP.GE.AND P1, PT, R31, UR7, PT ;  /* 0x000000071f007c0c */ /* 0x000fe4000bf26270 */
[C---:B------:R-:W-:Y:S02]  /*1430*/  IADD3 R2, P2, PT, R73.reuse, R54, RZ ;  /* 0x0000003649027210 */ /* 0x040fe40007f5e0ff */
[----:B------:R-:W-:Y:S02]  /*1440*/  PRMT R77, RZ, 0x7610, R77 ;  /* 0x00007610ff4d7816 */ /* 0x000fe4000000004d */
[----:B------:R-:W-:Y:S02]  /*1450*/  LEA.HI.X.SX32 R3, R73, R56, 0x1, P2 ;  /* 0x0000003849037211 */ /* 0x000fe400010f0eff */
[----:B------:R-:W-:Y:S02]  /*1460*/  ISETP.GE.AND P0, PT, R34, UR7, PT ;  /* 0x0000000722007c0c */ /* 0x000fe4000bf06270 */
[----:B------:R-:W-:-:S02]  /*1470*/  ISETP.GE.AND P4, PT, R32, UR7, PT ;  /* 0x0000000720007c0c */ /* 0x000fc4000bf86270 */
[----:B------:R-:W-:Y:S01]  /*1480*/  ISETP.GE.AND P5, PT, R33, UR7, PT ;  /* 0x0000000721007c0c */ /* 0x000fe2000bfa6270 */
[----:B------:R-:W2:Y:S01]  /*1490*/  @!P1 LDG.E.U8 R77, desc[UR8][R2.64] ;  /* 0x00000008024d9981 */ /* 0x000ea2000c1e1100 */
[-C--:B------:R-:W-:Y:S02]  /*14a0*/  IADD3 R10, P2, PT, R75, R54.reuse, RZ ;  /* 0x000000364b0a7210 */ /* 0x080fe40007f5e0ff */
[-C--:B------:R-:W-:Y:S02]  /*14b0*/  IADD3 R8, P3, PT, R71, R54.reuse, RZ ;  /* 0x0000003647087210 */ /* 0x080fe40007f7e0ff */
[----:B------:R-:W-:Y:S02]  /*14c0*/  IADD3 R24, P1, PT, R69, R54, RZ ;  /* 0x0000003645187210 */ /* 0x000fe40007f3e0ff */
[----:B------:R-:W-:Y:S02]  /*14d0*/  PRMT R81, RZ, 0x7610, R81 ;  /* 0x00007610ff517816 */ /* 0x000fe40000000051 */
[----:B------:R-:W-:-:S02]  /*14e0*/  LEA.HI.X.SX32 R11, R75, R56, 0x1, P2 ;  /* 0x000000384b0b7211 */ /* 0x000fc400010f0eff */
[----:B------:R-:W-:Y:S02]  /*14f0*/  PRMT R79, RZ, 0x7610, R79 ;  /* 0x00007610ff4f7816 */ /* 0x000fe4000000004f */
[----:B------:R-:W-:Y:S01]  /*1500*/  PRMT R83, RZ, 0x7610, R83 ;  /* 0x00007610ff537816 */ /* 0x000fe20000000053 */
[----:B------:R0:W3:Y:S01]  /*1510*/  @!P0 LDG.E.U8 R81, desc[UR8][R10.64] ;  /* 0x000000080a518981 */ /* 0x0000e2000c1e1100 */
[-C--:B------:R-:W-:Y:S02]  /*1520*/  LEA.HI.X.SX32 R9, R71, R56.reuse, 0x1, P3 ;  /* 0x0000003847097211 */ /* 0x080fe400018f0eff */
[----:B------:R-:W-:-:S03]  /*1530*/  LEA.HI.X.SX32 R25, R69, R56, 0x1, P1 ;  /* 0x0000003845197211 */ /* 0x000fc600008f0eff */
[----:B------:R1:W4:Y:S04]  /*1540*/  @!P4 LDG.E.U8 R79, desc[UR8][R8.64] ;  /* 0x00000008084fc981 */ /* 0x000328000c1e1100 */
[----:B------:R5:W4:Y:S01]  /*1550*/  @!P5 LDG.E.U8 R83, desc[UR8][R24.64] ;  /* 0x000000081853d981 */ /* 0x000b22000c1e1100 */
[----:B------:R-:W-:Y:S01]  /*1560*/  BAR.SYNC.DEFER_BLOCKING 0x0 ;  /* 0x0000000000007b1d */ /* 0x000fe20000010000 */
[----:B------:R-:W-:Y:S02]  /*1570*/  ISETP.GE.AND P0, PT, R80, UR7, PT ;  /* 0x0000000750007c0c */ /* 0x000fe4000bf06270 */
[C---:B------:R-:W-:Y:S02]  /*1580*/  IADD3 R28, P1, PT, R60.reuse, R45, RZ ;  /* 0x0000002d3c1c7210 */ /* 0x040fe40007f3e0ff */
[----:B------:R-:W-:-:S02]  /*1590*/  IADD3 R26, P2, PT, R60, R47, RZ ;  /* 0x0000002f3c1a7210 */ /* 0x000fc40007f5e0ff */
[----:B------:R-:W-:Y:S01]  /*15a0*/  PRMT R104, RZ, 0x7610, R104 ;  /* 0x00007610ff687816 */ /* 0x000fe20000000068 */
[C---:B------:R-:W-:Y:S01]  /*15b0*/  IMAD.X R29, R42.reuse, 0x1, R53, P1 ;  /* 0x000000012a1d7824 */ /* 0x040fe200008e0635 */
[----:B------:R-:W-:Y:S01]  /*15c0*/  PRMT R100, RZ, 0x7610, R100 ;  /* 0x00007610ff647816 */ /* 0x000fe20000000064 */
[----:B------:R-:W-:Y:S01]  /*15d0*/  IMAD.X R27, R42, 0x1, R57, P2 ;  /* 0x000000012a1b7824 */ /* 0x000fe200010e0639 */
[C---:B0-----:R-:W-:Y:S02]  /*15e0*/  IADD3 R10, P1, PT, R60.reuse, R49, RZ ;  /* 0x000000313c0a7210 */ /* 0x041fe40007f3e0ff */
[C---:B-1----:R-:W-:Y:S02]  /*15f0*/  IADD3 R8, P2, PT, R60.reuse, R50, RZ ;  /* 0x000000323c087210 */ /* 0x042fe40007f5e0ff */
[----:B------:R-:W-:Y:S01]  /*1600*/  IADD3 R2, P3, PT, R60, R52, RZ ;  /* 0x000000343c027210 */ /* 0x000fe20007f7e0ff */
[C---:B------:R-:W-:Y:S02]  /*1610*/  IMAD.X R11, R42.reuse, 0x1, R61, P1 ;  /* 0x000000012a0b7824 */ /* 0x040fe400008e063d */
[----:B------:R-:W-:-:S02]  /*1620*/  IMAD.X R9, R42, 0x1, R63, P2 ;  /* 0x000000012a097824 */ /* 0x000fc400010e063f */
[----:B------:R-:W-:Y:S01]  /*1630*/  IMAD.X R3, R42, 0x1, R65, P3 ;  /* 0x000000012a037824 */ /* 0x000fe200018e0641 */
[----:B-----5:R-:W-:Y:S02]  /*1640*/  IADD3 R24, P3, PT, R60, R48, RZ ;  /* 0x000000303c187210 */ /* 0x020fe40007f7e0ff */
[----:B------:R-:W-:Y:S02]  /*1650*/  PRMT R96, RZ, 0x7610, R96 ;  /* 0x00007610ff607816 */ /* 0x000fe40000000060 */
[----:B------:R-:W-:Y:S01]  /*1660*/  PRMT R94, RZ, 0x7610, R94 ;  /* 0x00007610ff5e7816 */ /* 0x000fe2000000005e */
[----:B------:R-:W-:Y:S01]  /*1670*/  IMAD.X R25, R42, 0x1, R59, P3 ;  /* 0x000000012a197824 */ /* 0x000fe200018e063b */
[----:B------:R-:W-:Y:S02]  /*1680*/  PRMT R92, RZ, 0x7610, R92 ;  /* 0x00007610ff5c7816 */ /* 0x000fe4000000005c */
[----:B------:R-:W-:Y:S02]  /*1690*/  PRMT R102, RZ, 0x7610, R102 ;  /* 0x00007610ff667816 */ /* 0x000fe40000000066 */
[----:B------:R-:W-:-:S02]  /*16a0*/  PRMT R98, RZ, 0x7610, R98 ;  /* 0x00007610ff627816 */ /* 0x000fc40000000062 */
[----:B------:R-:W-:Y:S01]  /*16b0*/  PRMT R106, RZ, 0x7610, R106 ;  /* 0x00007610ff6a7816 */ /* 0x000fe2000000006a */
[----:B--2---:R-:W-:Y:S04]  /*16c0*/  STS.U8 [R62+UR5], R77 ;  /* 0x0000004d3e007988 */ /* 0x004fe80008000005 */
[----:B---3--:R-:W-:Y:S04]  /*16d0*/  STS.U8 [R62+UR5+0x400], R81 ;  /* 0x000400513e007988 */ /* 0x008fe80008000005 */
[----:B----4-:R-:W-:Y:S04]  /*16e0*/  STS.U8 [R40+UR5+0x200], R79 ;  /* 0x0002004f28007988 */ /* 0x010fe80008000005 */
[----:B------:R-:W-:Y:S01]  /*16f0*/  STS.U8 [R40+UR5+0x600], R83 ;  /* 0x0006005328007988 */ /* 0x000fe20008000005 */
[----:B------:R-:W-:Y:S06]  /*1700*/  BAR.SYNC.DEFER_BLOCKING 0x0 ;  /* 0x0000000000007b1d */ /* 0x000fec0000010000 */
[----:B------:R0:W2:Y:S04]  /*1710*/  @!P0 LDG.E.U8 R104, desc[UR8][R28.64] ;  /* 0x000000081c688981 */ /* 0x0000a8000c1e1100 */
[----:B------:R1:W3:Y:S04]  /*1720*/  @!P0 LDG.E.U8 R100, desc[UR8][R26.64] ;  /* 0x000000081a648981 */ /* 0x0002e8000c1e1100 */
[----:B------:R-:W4:Y:S01]  /*1730*/  @!P0 LDG.E.U8 R96, desc[UR8][R10.64] ;  /* 0x000000080a608981 */ /* 0x000f22000c1e1100 */
[----:B0-----:R-:W-:-:S03]  /*1740*/  IADD3 R28, P1, PT, R60, R39, RZ ;  /* 0x000000273c1c7210 */ /* 0x001fc60007f3e0ff */
[----:B------:R-:W5:Y:S01]  /*1750*/  @!P0 LDG.E.U8 R94, desc[UR8][R8.64] ;  /* 0x00000008085e8981 */ /* 0x000f62000c1e1100 */
[----:B-1----:R-:W-:Y:S01]  /*1760*/  IADD3 R26, P2, PT, R60, R46, RZ ;  /* 0x0000002e3c1a7210 */ /* 0x002fe20007f5e0ff */
[C---:B------:R-:W-:Y:S02]  /*1770*/  IMAD.X R29, R42.reuse, 0x1, R51, P1 ;  /* 0x000000012a1d7824 */ /* 0x040fe400008e0633 */
[----:B------:R0:W5:Y:S02]  /*1780*/  @!P0 LDG.E.U8 R92, desc[UR8][R2.64] ;  /* 0x00000008025c8981 */ /* 0x000164000c1e1100 */
[----:B------:R-:W-:Y:S02]  /*1790*/  IMAD.X R27, R42, 0x1, R55, P2 ;  /* 0x000000012a1b7824 */ /* 0x000fe400010e0637 */
[----:B------:R1:W5:Y:S04]  /*17a0*/  @!P0 LDG.E.U8 R98, desc[UR8][R24.64] ;  /* 0x0000000818628981 */ /* 0x000368000c1e1100 */
[----:B------:R1:W5:Y:S04]  /*17b0*/  @!P0 LDG.E.U8 R102, desc[UR8][R26.64] ;  /* 0x000000081a668981 */ /* 0x000368000c1e1100 */
[----:B------:R-:W5:Y:S04]  /*17c0*/  @!P0 LDG.E.U8 R106, desc[UR8][R28.64] ;  /* 0x000000081c6a8981 */ /* 0x000f68000c1e1100 */
[----:B0-----:R-:W-:Y:S04]  /*17d0*/  LDS.U8 R2, [R43+UR5] ;  /* 0x000000052b027984 */ /* 0x001fe80008000000 */
[----:B------:R-:W0:Y:S04]  /*17e0*/  LDS.U8 R3, [R43+UR5+0x40] ;  /* 0x000040052b037984 */ /* 0x000e280008000000 */
[----:B------:R-:W-:Y:S04]  /*17f0*/  LDS.U8 R72, [R43+UR5+0x88] ;  /* 0x000088052b487984 */ /* 0x000fe80008000000 */
[----:B------:R-:W-:Y:S04]  /*1800*/  LDS.U8 R85, [R43+UR5+0xc8] ;  /* 0x0000c8052b557984 */ /* 0x000fe80008000000 */
[----:B------:R-:W-:Y:S04]  /*1810*/  LDS.U8 R82, [R43+UR5+0x8] ;  /* 0x000008052b527984 */ /* 0x000fe80008000000 */
[----:B------:R-:W-:Y:S04]  /*1820*/  LDS.U8 R93, [R43+UR5+0x48] ;  /* 0x000048052b5d7984 */ /* 0x000fe80008000000 */
[----:B------:R-:W-:Y:S04]  /*1830*/  LDS.U8 R74, [R43+UR5+0x80] ;  /* 0x000080052b4a7984 */ /* 0x000fe80008000000 */
[----:B------:R-:W-:Y:S04]  /*1840*/  LDS.U8 R87, [R43+UR5+0xc0] ;  /* 0x0000c0052b577984 */ /* 0x000fe80008000000 */
[----:B-1----:R-:W-:Y:S04]  /*1850*/  LDS.U8 R24, [R43+UR5+0x400] ;  /* 0x000400052b187984 */ /* 0x002fe80008000000 */
[----:B------:R-:W1:Y:S04]  /*1860*/  LDS.U8 R25, [R43+UR5+0x440] ;  /* 0x000440052b197984 */ /* 0x000e680008000000 */
[----:B------:R-:W-:Y:S04]  /*1870*/  LDS.U8 R76, [R43+UR5+0x488] ;  /* 0x000488052b4c7984 */ /* 0x000fe80008000000 */
[----:B------:R-:W-:Y:S04]  /*1880*/  LDS.U8 R89, [R43+UR5+0x4c8] ;  /* 0x0004c8052b597984 */ /* 0x000fe80008000000 */
[----:B------:R-:W-:Y:S04]  /*1890*/  LDS.U8 R26, [R43+UR5+0x408] ;  /* 0x000408052b1a7984 */ /* 0x000fe80008000000 */
[----:B------:R-:W0:Y:S04]  /*18a0*/  LDS.U8 R27, [R43+UR5+0x448] ;  /* 0x000448052b1b7984 */ /* 0x000e280008000000 */
[----:B------:R-:W-:Y:S04]  /*18b0*/  LDS.U8 R78, [R43+UR5+0x480] ;  /* 0x000480052b4e7984 */ /* 0x000fe80008000000 */
[----:B------:R-:W-:Y:S04]  /*18c0*/  LDS.U8 R91, [R43+UR5+0x4c0] ;  /* 0x0004c0052b5b7984 */ /* 0x000fe80008000000 */
[----:B------:R-:W-:Y:S04]  /*18d0*/  LDS.U8 R84, [R58+UR5] ;  /* 0x000000053a547984 */ /* 0x000fe80008000000 */
[----:B------:R-:W0:Y:S04]  /*18e0*/  LDS.U8 R95, [R58+UR5+0x40] ;  /* 0x000040053a5f7984 */ /* 0x000e280008000000 */
[----:B------:R-:W-:Y:S04]  /*18f0*/  LDS.U8 R77, [R58+UR5+0x88] ;  /* 0x000088053a4d7984 */ /* 0x000fe80008000000 */
[----:B------:R-:W-:Y:S04]  /*1900*/  LDS.U8 R64, [R58+UR5+0xc8] ;  /* 0x0000c8053a407984 */ /* 0x000fe80008000000 */
[----:B------:R-:W-:Y:S04]  /*1910*/  LDS.U8 R86, [R58+UR5+0x8] ;  /* 0x000008053a567984 */ /* 0x000fe80008000000 */
[----:B------:R-:W0:Y:S04]  /*1920*/  LDS.U8 R97, [R58+UR5+0x48] ;  /* 0x000048053a617984 */ /* 0x000e280008000000 */
[----:B------:R-:W-:Y:S04]  /*1930*/  LDS.U8 R66, [R58+UR5+0x80] ;  /* 0x000080053a427984 */ /* 0x000fe80008000000 */
[----:B------:R-:W-:Y:S04]  /*1940*/  LDS.U8 R79, [R58+UR5+0xc0] ;  /* 0x0000c0053a4f7984 */ /* 0x000fe80008000000 */
[----:B------:R-:W-:Y:S04]  /*1950*/  LDS.U8 R88, [R58+UR5+0x400] ;  /* 0x000400053a587984 */ /* 0x000fe80008000000 */
[----:B------:R-:W1:Y:S04]  /*1960*/  LDS.U8 R99, [R58+UR5+0x440] ;  /* 0x000440053a637984 */ /* 0x000e680008000000 */
[----:B------:R-:W-:Y:S04]  /*1970*/  LDS.U8 R68, [R58+UR5+0x488] ;  /* 0x000488053a447984 */ /* 0x000fe80008000000 */
[----:B------:R-:W-:Y:S04]  /*1980*/  LDS.U8 R81, [R58+UR5+0x4c8] ;  /* 0x0004c8053a517984 */ /* 0x000fe80008000000 */
[----:B------:R-:W-:Y:S04]  /*1990*/  LDS.U8 R90, [R58+UR5+0x408] ;  /* 0x000408053a5a7984 */ /* 0x000fe80008000000 */
[----:B------:R-:W1:Y:S04]  /*19a0*/  LDS.U8 R101, [R58+UR5+0x448] ;  /* 0x000448053a657984 */ /* 0x000e680008000000 */
[----:B------:R-:W-:Y:S04]  /*19b0*/  LDS.U8 R70, [R58+UR5+0x480] ;  /* 0x000480053a467984 */ /* 0x000fe80008000000 */
[----:B------:R-:W-:Y:S01]  /*19c0*/  LDS.U8 R83, [R58+UR5+0x4c0] ;  /* 0x0004c0053a537984 */ /* 0x000fe20008000000 */
[----:B------:R-:W-:Y:S01]  /*19d0*/  BAR.SYNC.DEFER_BLOCKING 0x0 ;  /* 0x0000000000007b1d */ /* 0x000fe20000010000 */
[----:B0-----:R-:W-:-:S02]  /*19e0*/  IMAD R2, R3, 0x100, R2 ;  /* 0x0000010003027824 */ /* 0x001fc400078e0202 */
[----:B-1----:R-:W-:Y:S02]  /*19f0*/  IMAD R3, R25, 0x100, R24 ;  /* 0x0000010019037824 */ /* 0x002fe400078e0218 */
[----:B------:R-:W-:Y:S02]  /*1a00*/  IMAD R82, R93, 0x100, R82 ;  /* 0x000001005d527824 */ /* 0x000fe400078e0252 */
[----:B------:R-:W-:Y:S01]  /*1a10*/  IMAD R27, R27, 0x100, R26 ;  /* 0x000001001b1b7824 */ /* 0x000fe200078e021a */
[----:B------:R-:W-:Y:S02]  /*1a20*/  F2FP.F16.E5M2.UNPACK_B R24, R2 ;  /* 0x00000002ff18723e */ /* 0x000fe400020004ff */
[----:B------:R-:W-:Y:S02]  /*1a30*/  F2FP.F16.E5M2.UNPACK_B R26, R3 ;  /* 0x00000003ff1a723e */ /* 0x000fe400020004ff */
[----:B------:R-:W-:Y:S02]  /*1a40*/  F2FP.F16.E5M2.UNPACK_B R25, R82 ;  /* 0x00000052ff19723e */ /* 0x000fe400020004ff */
[----:B------:R-:W-:Y:S01]  /*1a50*/  F2FP.F16.E5M2.UNPACK_B R27, R27 ;  /* 0x0000001bff1b723e */ /* 0x000fe200020004ff */
[----:B------:R-:W-:-:S02]  /*1a60*/  IMAD R84, R95, 0x100, R84 ;  /* 0x000001005f547824 */ /* 0x000fc400078e0254 */
[----:B------:R-:W-:Y:S02]  /*1a70*/  IMAD R86, R97, 0x100, R86 ;  /* 0x0000010061567824 */ /* 0x000fe400078e0256 */
[----:B------:R-:W-:Y:S02]  /*1a80*/  IMAD R88, R99, 0x100, R88 ;  /* 0x0000010063587824 */ /* 0x000fe400078e0258 */
[----:B------:R-:W-:Y:S02]  /*1a90*/  IMAD R90, R101, 0x100, R90 ;  /* 0x00000100655a7824 */ /* 0x000fe400078e025a */
[----:B------:R-:W-:Y:S02]  /*1aa0*/  IMAD R72, R85, 0x100, R72 ;  /* 0x0000010055487824 */ /* 0x000fe400078e0248 */
[----:B------:R-:W-:Y:S02]  /*1ab0*/  IMAD R74, R87, 0x100, R74 ;  /* 0x00000100574a7824 */ /* 0x000fe400078e024a */
[----:B------:R-:W-:-:S02]  /*1ac0*/  IMAD R76, R89, 0x100, R76 ;  /* 0x00000100594c7824 */ /* 0x000fc400078e024c */
[----:B------:R-:W-:Y:S01]  /*1ad0*/  IMAD R78, R91, 0x100, R78 ;  /* 0x000001005b4e7824 */ /* 0x000fe200078e024e */
[----:B------:R-:W-:Y:S01]  /*1ae0*/  UIADD3 UR6, UPT, UPT, UR6, -0x1, URZ ;  /* 0xffffffff06067890 */ /* 0x000fe2000fffe0ff */
[----:B--2---:R-:W-:Y:S04]  /*1af0*/  STS.U8 [R41+UR5+0xc00], R104 ;  /* 0x000c006829007988 */ /* 0x004fe80008000005 */
[----:B---3--:R-:W-:Y:S04]  /*1b00*/  STS.U8 [R41+UR5+0x800], R100 ;  /* 0x0008006429007988 */ /* 0x008fe80008000005 */
[----:B----4-:R-:W-:Y:S04]  /*1b10*/  STS.U8 [R41+UR5+0x400], R96 ;  /* 0x0004006029007988 */ /* 0x010fe80008000005 */
[----:B-----5:R-:W-:Y:S04]  /*1b20*/  STS.U8 [R41+UR5+0x200], R94 ;  /* 0x0002005e29007988 */ /* 0x020fe80008000005 */
[----:B------:R-:W-:Y:S04]  /*1b30*/  STS.U8 [R41+UR5], R92 ;  /* 0x0000005c29007988 */ /* 0x000fe80008000005 */
[----:B------:R-:W-:Y:S04]  /*1b40*/  STS.U8 [R41+UR5+0x600], R98 ;  /* 0x0006006229007988 */ /* 0x000fe80008000005 */
[----:B------:R-:W-:Y:S04]  /*1b50*/  STS.U8 [R41+UR5+0xa00], R102 ;  /* 0x000a006629007988 */ /* 0x000fe80008000005 */
[----:B------:R-:W-:Y:S01]  /*1b60*/  STS.U8 [R41+UR5+0xe00], R106 ;  /* 0x000e006a29007988 */ /* 0x000fe20008000005 */
[----:B------:R-:W-:Y:S06]  /*1b70*/  BAR.SYNC.DEFER_BLOCKING 0x0 ;  /* 0x0000000000007b1d */ /* 0x000fec0000010000 */
[----:B------:R-:W0:Y:S02]  /*1b80*/  LDSM.16.M88.4 R8, [R44] ;  /* 0x000000002c08783b */ /* 0x000e240000000200 */
[----:B0-----:R-:W-:-:S02]  /*1b90*/  F2FP.F16.E5M2.UNPACK_B R28, R8 ;  /* 0x00000008ff1c723e */ /* 0x001fc400020004ff */
[----:B------:R-:W-:Y:S02]  /*1ba0*/  F2FP.F16.E5M2.UNPACK_B R29, R9 ;  /* 0x00000009ff1d723e */ /* 0x000fe400020004ff */
[----:B------:R-:W-:Y:S02]  /*1bb0*/  F2FP.F16.E5M2.UNPACK_B R2, R10 ;  /* 0x0000000aff02723e */ /* 0x000fe400020004ff */
[----:B------:R-:W-:-:S03]  /*1bc0*/  F2FP.F16.E5M2.UNPACK_B R3, R11 ;  /* 0x0000000bff03723e */ /* 0x000fc600020004ff */
[C---:B------:R-:W-:Y:S08]  /*1bd0*/  HMMA.16816.F32 R4, R24.reuse, R28, R4 ;  /* 0x0000001c1804723c */ /* 0x040ff00000001804 */
[----:B------:R-:W-:Y:S01]  /*1be0*/  HMMA.16816.F32 R16, R24, R2, R16 ;  /* 0x000000021810723c */ /* 0x000fe20000001810 */
[----:B------:R-:W-:Y:S02]  /*1bf0*/  F2FP.F16.E5M2.UNPACK_B R24, R84 ;  /* 0x00000054ff18723e */ /* 0x000fe400020004ff */
[----:B------:R-:W-:-:S02]  /*1c00*/  F2FP.F16.E5M2.UNPACK_B R25, R86 ;  /* 0x00000056ff19723e */ /* 0x000fc400020004ff */
[----:B------:R-:W-:Y:S02]  /*1c10*/  F2FP.F16.E5M2.UNPACK_B R26, R88 ;  /* 0x00000058ff1a723e */ /* 0x000fe400020004ff */
[----:B------:R-:W-:-:S07]  /*1c20*/  F2FP.F16.E5M2.UNPACK_B R27, R90 ;  /* 0x0000005aff1b723e */ /* 0x000fce00020004ff */
[----:B------:R-:W-:Y:S01]  /*1c30*/  HMMA.16816.F32 R12, R24, R28, R12 ;  /* 0x0000001c180c723c */ /* 0x000fe2000000180c */
[----:B------:R-:W-:-:S07]  /*1c40*/  F2FP.F16.E5M2.UNPACK_B R28, R8.H1 ;  /* 0x00000008ff1c723e */ /* 0x000fce00030004ff */
[----:B------:R-:W-:Y:S01]  /*1c50*/  HMMA.16816.F32 R20, R24, R2, R20 ;  /* 0x000000021814723c */ /* 0x000fe20000001814 */
[----:B------:R-:W-:Y:S01]  /*1c60*/  F2FP.F16.E5M2.UNPACK_B R29, R9.H1 ;  /* 0x00000009ff1d723e */ /* 0x000fe200030004ff */
[----:B------:R-:W-:Y:S01]  /*1c70*/  IMAD R8, R64, 0x100, R77 ;  /* 0x0000010040087824 */ /* 0x000fe200078e024d */
[----:B------:R-:W-:Y:S01]  /*1c80*/  F2FP.F16.E5M2.UNPACK_B R2, R10.H1 ;  /* 0x0000000aff02723e */ /* 0x000fe200030004ff */
[----:B------:R-:W-:Y:S01]  /*1c90*/  IMAD R9, R79, 0x100, R66 ;  /* 0x000001004f097824 */ /* 0x000fe200078e0242 */
[----:B------:R-:W-:Y:S01]  /*1ca0*/  F2FP.F16.E5M2.UNPACK_B R3, R11.H1 ;  /* 0x0000000bff03723e */ /* 0x000fe200030004ff */
[----:B------:R-:W-:Y:S02]  /*1cb0*/  IMAD R10, R81, 0x100, R68 ;  /* 0x00000100510a7824 */ /* 0x000fe400078e0244 */
[----:B------:R-:W-:Y:S01]  /*1cc0*/  IMAD R11, R83, 0x100, R70 ;  /* 0x00000100530b7824 */ /* 0x000fe200078e0246 */
[----:B------:R-:W-:Y:S02]  /*1cd0*/  F2FP.F16.E5M2.UNPACK_B R24, R72 ;  /* 0x00000048ff18723e */ /* 0x000fe400020004ff */
[----:B------:R-:W-:-:S02]  /*1ce0*/  F2FP.F16.E5M2.UNPACK_B R25, R74 ;  /* 0x0000004aff19723e */ /* 0x000fc400020004ff */
[----:B------:R-:W-:Y:S02]  /*1cf0*/  F2FP.F16.E5M2.UNPACK_B R26, R76 ;  /* 0x0000004cff1a723e */ /* 0x000fe400020004ff */
[----:B------:R-:W-:Y:S02]  /*1d00*/  F2FP.F16.E5M2.UNPACK_B R27, R78 ;  /* 0x0000004eff1b723e */ /* 0x000fe400020004ff */
[----:B------:R-:W-:Y:S02]  /*1d10*/  F2FP.F16.E5M2.UNPACK_B R8, R8 ;  /* 0x00000008ff08723e */ /* 0x000fe400020004ff */
[----:B------:R-:W-:Y:S02]  /*1d20*/  F2FP.F16.E5M2.UNPACK_B R9, R9 ;  /* 0x00000009ff09723e */ /* 0x000fe400020004ff */
[----:B------:R-:W-:Y:S02]  /*1d30*/  F2FP.F16.E5M2.UNPACK_B R10, R10 ;  /* 0x0000000aff0a723e */ /* 0x000fe400020004ff */
[----:B------:R-:W-:Y:S01]  /*1d40*/  F2FP.F16.E5M2.UNPACK_B R11, R11 ;  /* 0x0000000bff0b723e */ /* 0x000fe200020004ff */
[----:B------:R-:W-:Y:S01]  /*1d50*/  HMMA.16816.F32 R4, R24, R28, R4 ;  /* 0x0000001c1804723c */ /* 0x000fe20000001804 */
[----:B------:R-:W-:-:S07]  /*1d60*/  UISETP.NE.U32.AND UP0, UPT, UR6, URZ, UPT ;  /* 0x000000ff0600728c */ /* 0x000fce000bf05070 */
[----:B------:R-:W-:Y:S08]  /*1d70*/  HMMA.16816.F32 R16, R24, R2, R16 ;  /* 0x000000021810723c */ /* 0x000ff00000001810 */
[C---:B------:R-:W-:Y:S08]  /*1d80*/  HMMA.16816.F32 R12, R8.reuse, R28, R12 ;  /* 0x0000001c080c723c */ /* 0x040ff0000000180c */
[----:B------:R-:W-:Y:S01]  /*1d90*/  HMMA.16816.F32 R20, R8, R2, R20 ;  /* 0x000000020814723c */ /* 0x000fe20000001814 */
[----:B------:R-:W-:-:S02]  /*1da0*/  IADD3 R39, P6, PT, R39, UR4, RZ ;  /* 0x0000000427277c10 */ /* 0x000fc4000ffde0ff */
[----:B------:R-:W-:Y:S02]  /*1db0*/  IADD3 R45, P0, PT, R45, UR4, RZ ;  /* 0x000000042d2d7c10 */ /* 0x000fe4000ff1e0ff */
[----:B------:R-:W-:Y:S02]  /*1dc0*/  IADD3.X R51, PT, PT, R51, UR10, RZ, P6, !PT ;  /* 0x0000000a33337c10 */ /* 0x000fe4000b7fe4ff */
[----:B------:R-:W-:Y:S02]  /*1dd0*/  IADD3.X R53, PT, PT, R53, UR10, RZ, P0, !PT ;  /* 0x0000000a35357c10 */ /* 0x000fe400087fe4ff */
[----:B------:R-:W-:Y:S02]  /*1de0*/  IADD3 R46, P1, PT, R46, UR4, RZ ;  /* 0x000000042e2e7c10 */ /* 0x000fe4000ff3e0ff */
[----:B------:R-:W-:Y:S02]  /*1df0*/  IADD3 R47, P2, PT, R47, UR4, RZ ;  /* 0x000000042f2f7c10 */ /* 0x000fe4000ff5e0ff */
[----:B------:R-:W-:-:S02]  /*1e00*/  IADD3 R48, P3, PT, R48, UR4, RZ ;  /* 0x0000000430307c10 */ /* 0x000fc4000ff7e0ff */
[----:B------:R-:W-:Y:S02]  /*1e10*/  IADD3 R49, P4, PT, R49, UR4, RZ ;  /* 0x0000000431317c10 */ /* 0x000fe4000ff9e0ff */
[----:B------:R-:W-:Y:S02]  /*1e20*/  IADD3 R50, P5, PT, R50, UR4, RZ ;  /* 0x0000000432327c10 */ /* 0x000fe4000ffbe0ff */
[----:B------:R-:W-:Y:S02]  /*1e30*/  IADD3 R52, P6, PT, R52, UR4, RZ ;  /* 0x0000000434347c10 */ /* 0x000fe4000ffde0ff */
[----:B------:R-:W-:Y:S02]  /*1e40*/  IADD3 R54, P0, PT, R67, R54, RZ ;  /* 0x0000003643367210 */ /* 0x000fe40007f1e0ff */
[----:B------:R-:W-:Y:S02]  /*1e50*/  IADD3.X R55, PT, PT, R55, UR10, RZ, P1, !PT ;  /* 0x0000000a37377c10 */ /* 0x000fe40008ffe4ff */
[----:B------:R-:W-:-:S02]  /*1e60*/  IADD3.X R57, PT, PT, R57, UR10, RZ, P2, !PT ;  /* 0x0000000a39397c10 */ /* 0x000fc400097fe4ff */
[----:B------:R-:W-:Y:S02]  /*1e70*/  IADD3.X R59, PT, PT, R59, UR10, RZ, P3, !PT ;  /* 0x0000000a3b3b7c10 */ /* 0x000fe40009ffe4ff */
[----:B------:R-:W-:Y:S02]  /*1e80*/  IADD3.X R61, PT, PT, R61, UR10, RZ, P4, !PT ;  /* 0x0000000a3d3d7c10 */ /* 0x000fe4000a7fe4ff */
[----:B------:R-:W-:Y:S02]  /*1e90*/  IADD3.X R63, PT, PT, R63, UR10, RZ, P5, !PT ;  /* 0x0000000a3f3f7c10 */ /* 0x000fe4000affe4ff */
[----:B------:R-:W-:Y:S02]  /*1ea0*/  IADD3.X R65, PT, PT, R65, UR10, RZ, P6, !PT ;  /* 0x0000000a41417c10 */ /* 0x000fe4000b7fe4ff */
[----:B------:R-:W-:Y:S01]  /*1eb0*/  LEA.HI.X.SX32 R56, R67, R56, 0x1, P0 ;  /* 0x0000003843387211 */ /* 0x000fe200000f0eff */
[----:B------:R-:W-:Y:S01]  /*1ec0*/  UIADD3 UR7, UPT, UPT, UR7, -0x20, URZ ;  /* 0xffffffe007077890 */ /* 0x000fe2000fffe0ff */
[----:B------:R-:W-:Y:S11]  /*1ed0*/  BRA.U UP0, `(.L_x_2) ;  /* 0xfffffff500507547 */ /* 0x000ff6000b83ffff */
.L_x_1:
[C---:B------:R-:W-:Y:S01]  /*1ee0*/  IMAD.SHL.U32 R2, R0.reuse, 0x20, RZ ;  /* 0x0000002000027824 */ /* 0x040fe200078e00ff */
[----:B------:R-:W-:Y:S01]  /*1ef0*/  F2FP.SATFINITE.E5M2.F32.PACK_AB_MERGE_C R4, R5, R4, RZ ;  /* 0x000000040504723e */ /* 0x000fe200048060ff */
[----:B------:R-:W-:Y:S01]  /*1f00*/  IMAD.SHL.U32 R3, R0, 0x100, RZ ;  /* 0x0000010000037824 */ /* 0x000fe200078e00ff */
[----:B------:R-:W-:Y:S01]  /*1f10*/  SHF.R.S32.HI R5, RZ, 0x8, R0 ;  /* 0x00000008ff057819 */ /* 0x000fe20000011400 */
[----:B------:R-:W-:Y:S01]  /*1f20*/  BAR.SYNC.DEFER_BLOCKING 0x0 ;  /* 0x0000000000007b1d */ /* 0x000fe20000010000 */
[----:B------:R-:W-:Y:S01]  /*1f30*/  LOP3.LUT R2, R2, 0x60, RZ, 0xc0, !PT ;  /* 0x0000006002027812 */ /* 0x000fe200078ec0ff */
[----:B------:R-:W-:Y:S01]  /*1f40*/  IMAD.SHL.U32 R10, R0, 0x4, RZ ;  /* 0x00000004000a7824 */ /* 0x000fe200078e00ff */
[----:B------:R-:W-:Y:S01]  /*1f50*/  F2FP.SATFINITE.E5M2.F32.PACK_AB_MERGE_C R17, R17, R16, RZ ;  /* 0x000000101111723e */ /* 0x000fe200048060ff */
[----:B------:R-:W-:Y:S01]  /*1f60*/  IMAD.IADD R32, R36, 0x1, R32 ;  /* 0x0000000124207824 */ /* 0x000fe200078e0220 */
[----:B------:R-:W-:Y:S01]  /*1f70*/  LOP3.LUT R35, R2, 0x600, R35, 0xf8, !PT ;  /* 0x0000060002237812 */ /* 0x000fe200078ef823 */
[----:B------:R-:W0:Y:S01]  /*1f80*/  LDCU.128 UR12, c[0x0][0x390] ;  /* 0x00007200ff0c77ac */ /* 0x000e220008000c00 */
[----:B------:R-:W-:Y:S01]  /*1f90*/  SGXT R2, R5, 0x1 ;  /* 0x000000010502781a */ /* 0x000fe20000000200 */
[----:B------:R-:W-:Y:S01]  /*1fa0*/  IMAD.IADD R33, R36, 0x1, R33 ;  /* 0x0000000124217824 */ /* 0x000fe200078e0221 */
[----:B------:R-:W-:Y:S01]  /*1fb0*/  LOP3.LUT R8, R4, 0xffff, RZ, 0xc0, !PT ;  /* 0x0000ffff04087812 */ /* 0x000fe200078ec0ff */
[----:B------:R-:W1:Y:S01]  /*1fc0*/  LDCU UR4, c[0x0][0x3b4] ;  /* 0x00007680ff0477ac */ /* 0x000e620008000800 */
[----:B------:R-:W-:-:S02]  /*1fd0*/  LOP3.LUT R9, R17, 0xffff, RZ, 0xc0, !PT ;  /* 0x0000ffff11097812 */ /* 0x000fc400078ec0ff */
[----:B------:R-:W-:Y:S02]  /*1fe0*/  F2FP.SATFINITE.E5M2.F32.PACK_AB_MERGE_C R6, R7, R6, RZ ;  /* 0x000000060706723e */ /* 0x000fe400048060ff */
[----:B------:R-:W-:Y:S02]  /*1ff0*/  LOP3.LUT R5, R2, 0x1040, RZ, 0xc0, !PT ;  /* 0x0000104002057812 */ /* 0x000fe400078ec0ff */
[----:B------:R-:W-:Y:S02]  /*2000*/  LOP3.LUT R7, R3, 0x1800, RZ, 0xc0, !PT ;  /* 0x0000180003077812 */ /* 0x000fe400078ec0ff */
[----:B------:R-:W-:Y:S02]  /*2010*/  F2FP.SATFINITE.E5M2.F32.PACK_AB_MERGE_C R12, R13, R12, RZ ;  /* 0x0000000c0d0c723e */ /* 0x000fe400048060ff */
[----:B------:R-:W-:Y:S02]  /*2020*/  F2FP.SATFINITE.E5M2.F32.PACK_AB_MERGE_C R21, R21, R20, RZ ;  /* 0x000000141515723e */ /* 0x000fe400048060ff */
[----:B------:R-:W-:-:S02]  /*2030*/  SHF.R.U32.HI R2, RZ, 0x8, R8 ;  /* 0x00000008ff027819 */ /* 0x000fc40000011608 */
[----:B------:R-:W-:Y:S02]  /*2040*/  SHF.R.U32.HI R3, RZ, 0x8, R9 ;  /* 0x00000008ff037819 */ /* 0x000fe40000011609 */
[----:B------:R-:W-:Y:S02]  /*2050*/  F2FP.SATFINITE.E5M2.F32.PACK_AB_MERGE_C R19, R19, R18, RZ ;  /* 0x000000121313723e */ /* 0x000fe400048060ff */
[----:B------:R-:W-:Y:S02]  /*2060*/  F2FP.SATFINITE.E5M2.F32.PACK_AB_MERGE_C R14, R15, R14, RZ ;  /* 0x0000000e0f0e723e */ /* 0x000fe400048060ff */
[----:B------:R-:W-:Y:S02]  /*2070*/  F2FP.SATFINITE.E5M2.F32.PACK_AB_MERGE_C R23, R23, R22, RZ ;  /* 0x000000161717723e */ /* 0x000fe400048060ff */
[----:B------:R-:W-:Y:S02]  /*2080*/  LOP3.LUT R8, R5, 0x1c, R0, 0xf8, !PT ;  /* 0x0000001c05087812 */ /* 0x000fe400078ef800 */
[----:B------:R-:W-:-:S02]  /*2090*/  PRMT R17, R17, 0x7604, R4 ;  /* 0x0000760411117816 */ /* 0x000fc40000000004 */
[----:B------:R-:W-:Y:S02]  /*20a0*/  LOP3.LUT R9, R7, 0x1fc, R10, 0xf8, !PT ;  /* 0x000001fc07097812 */ /* 0x000fe400078ef80a */
[----:B------:R-:W-:Y:S02]  /*20b0*/  PRMT R11, R3, 0x7604, R2 ;  /* 0x00007604030b7816 */ /* 0x000fe40000000002 */
[----:B------:R-:W-:Y:S02]  /*20c0*/  LOP3.LUT R4, R12, 0xffff, RZ, 0xc0, !PT ;  /* 0x0000ffff0c047812 */ /* 0x000fe400078ec0ff */
[----:B------:R-:W-:Y:S02]  /*20d0*/  LOP3.LUT R7, R21, 0xffff, RZ, 0xc0, !PT ;  /* 0x0000ffff15077812 */ /* 0x000fe400078ec0ff */
[----:B------:R-:W-:Y:S02]  /*20e0*/  LOP3.LUT R2, R6, 0xffff, RZ, 0xc0, !PT ;  /* 0x0000ffff06027812 */ /* 0x000fe400078ec0ff */
[----:B------:R-:W-:-:S02]  /*20f0*/  PRMT R10, R19, 0x7604, R6 ;  /* 0x00007604130a7816 */ /* 0x000fc40000000006 */
[----:B------:R-:W-:Y:S02]  /*2100*/  LOP3.LUT R3, R19, 0xffff, RZ, 0xc0, !PT ;  /* 0x0000ffff13037812 */ /* 0x000fe400078ec0ff */
[----:B------:R-:W-:Y:S02]  /*2110*/  LOP3.LUT R8, R8, R35, RZ, 0x3c, !PT ;  /* 0x0000002308087212 */ /* 0x000fe400078e3cff */
[----:B------:R-:W-:Y:S02]  /*2120*/  LOP3.LUT R5, R14, 0xffff, RZ, 0xc0, !PT ;  /* 0x0000ffff0e057812 */ /* 0x000fe400078ec0ff */
[----:B------:R-:W-:Y:S02]  /*2130*/  LOP3.LUT R6, R23, 0xffff, RZ, 0xc0, !PT ;  /* 0x0000ffff17067812 */ /* 0x000fe400078ec0ff */
[----:B------:R-:W-:Y:S02]  /*2140*/  SHF.R.U32.HI R4, RZ, 0x8, R4 ;  /* 0x00000008ff047819 */ /* 0x000fe40000011604 */
[----:B------:R-:W-:-:S02]  /*2150*/  SHF.R.U32.HI R7, RZ, 0x8, R7 ;  /* 0x00000008ff077819 */ /* 0x000fc40000011607 */
[----:B------:R-:W-:Y:S02]  /*2160*/  SHF.R.U32.HI R2, RZ, 0x8, R2 ;  /* 0x00000008ff027819 */ /* 0x000fe40000011602 */
[----:B------:R-:W-:Y:S02]  /*2170*/  SHF.R.U32.HI R3, RZ, 0x8, R3 ;  /* 0x00000008ff037819 */ /* 0x000fe40000011603 */
[----:B------:R-:W-:Y:S02]  /*2180*/  SHF.R.U32.HI R5, RZ, 0x8, R5 ;  /* 0x00000008ff057819 */ /* 0x000fe40000011605 */
[----:B------:R-:W-:Y:S02]  /*2190*/  SHF.R.U32.HI R6, RZ, 0x8, R6 ;  /* 0x00000008ff067819 */ /* 0x000fe40000011606 */
[----:B------:R-:W-:Y:S02]  /*21a0*/  LOP3.LUT R8, R8, 0x2, R37, 0xf8, !PT ;  /* 0x0000000208087812 */ /* 0x000fe400078ef825 */
[----:B------:R-:W-:-:S02]  /*21b0*/  PRMT R7, R7, 0x7604, R4 ;  /* 0x0000760407077816 */ /* 0x000fc40000000004 */
[----:B------:R-:W-:Y:S01]  /*21c0*/  PRMT R13, R21, 0x7604, R12 ;  /* 0x00007604150d7816 */ /* 0x000fe2000000000c */
[----:B------:R2:W-:Y:S01]  /*21d0*/  STS.U16 [R8+UR5], R17 ;  /* 0x0000001108007988 */ /* 0x0005e20008000405 */
[----:B------:R-:W-:Y:S02]  /*21e0*/  PRMT R4, R3, 0x7604, R2 ;  /* 0x0000760403047816 */ /* 0x000fe40000000002 */
[----:B------:R-:W-:Y:S01]  /*21f0*/  PRMT R14, R23, 0x7604, R14 ;  /* 0x00007604170e7816 */ /* 0x000fe2000000000e */
[----:B------:R-:W-:Y:S01]  /*2200*/  STS.U16 [R8+UR5+0x80], R13 ;  /* 0x0000800d08007988 */ /* 0x000fe20008000405 */
[----:B------:R-:W-:Y:S02]  /*2210*/  PRMT R6, R6, 0x7604, R5 ;  /* 0x0000760406067816 */ /* 0x000fe40000000005 */
[----:B------:R-:W-:Y:S01]  /*2220*/  LOP3.LUT R3, R8, 0x20, RZ, 0x3c, !PT ;  /* 0x0000002008037812 */ /* 0x000fe200078e3cff */
[----:B------:R3:W-:Y:S01]  /*2230*/  STS.U16 [R8+UR5+0x100], R11 ;  /* 0x0001000b08007988 */ /* 0x0007e20008000405 */
[----:B------:R-:W-:Y:S01]  /*2240*/  LOP3.LUT R38, R9, 0x60, R38, 0x78, !PT ;  /* 0x0000006009267812 */ /* 0x000fe200078e7826 */
[----:B--2---:R-:W2:Y:S01]  /*2250*/  LDC R17, c[0x0][0x3b8] ;  /* 0x0000ee00ff117b82 */ /* 0x004ea20000000800 */
[----:B------:R-:W-:Y:S01]  /*2260*/  LOP3.LUT R2, R36, R31, RZ, 0xfc, !PT ;  /* 0x0000001f24027212 */ /* 0x000fe200078efcff */
[----:B------:R-:W-:Y:S01]  /*2270*/  STS.U16 [R8+UR5+0x180], R7 ;  /* 0x0001800708007988 */ /* 0x000fe20008000405 */
[C---:B0-----:R-:W-:Y:S01]  /*2280*/  ISETP.GE.AND P0, PT, R30.reuse, UR14, PT ;  /* 0x0000000e1e007c0c */ /* 0x041fe2000bf06270 */
[----:B-1----:R-:W-:Y:S01]  /*2290*/  IMAD R30, R30, UR4, RZ ;  /* 0x000000041e1e7c24 */ /* 0x002fe2000f8e02ff */
[----:B------:R-:W-:Y:S01]  /*22a0*/  LOP3.LUT R12, R36, 0x40, R31, 0xfe, !PT ;  /* 0x00000040240c7812 */ /* 0x000fe200078efe1f */
[----:B------:R0:W-:Y:S01]  /*22b0*/  STS.U16 [R3+UR5+0x800], R10 ;  /* 0x0008000a03007988 */ /* 0x0001e20008000405 */
[----:B------:R-:W-:-:S02]  /*22c0*/  ISETP.LT.AND P2, PT, R2, UR15, !P0 ;  /* 0x0000000f02007c0c */ /* 0x000fc4000c741270 */
[----:B------:R-:W-:Y:S01]  /*22d0*/  IADD3 R16, P1, PT, R30, UR12, RZ ;  /* 0x0000000c1e107c10 */ /* 0x000fe2000ff3e0ff */
[----:B------:R-:W-:Y:S01]  /*22e0*/  STS.U16 [R3+UR5+0x880], R14 ;  /* 0x0008800e03007988 */ /* 0x000fe20008000405 */
[--C-:B---3--:R-:W-:Y:S02]  /*22f0*/  LOP3.LUT R11, R36, 0x60, R31.reuse, 0xfe, !PT ;  /* 0x00000060240b7812 */ /* 0x108fe400078efe1f */
[----:B------:R-:W-:Y:S01]  /*2300*/  LEA.HI.X.SX32 R30, R30, UR13, 0x1, P1 ;  /* 0x0000000d1e1e7c11 */ /* 0x000fe200088f0eff */
[----:B------:R1:W-:Y:S01]  /*2310*/  STS.U16 [R3+UR5+0x900], R4 ;  /* 0x0009000403007988 */ /* 0x0003e20008000405 */
[C-C-:B------:R-:W-:Y:S02]  /*2320*/  LOP3.LUT R13, R36.reuse, 0x30, R31.reuse, 0xfe, !PT ;  /* 0x00000030240d7812 */ /* 0x140fe400078efe1f */
[--C-:B0-----:R-:W-:Y:S01]  /*2330*/  LOP3.LUT R10, R36, 0x50, R31.reuse, 0xfe, !PT ;  /* 0x00000050240a7812 */ /* 0x101fe200078efe1f */
[----:B------:R0:W-:Y:S01]  /*2340*/  STS.U16 [R3+UR5+0x980], R6 ;  /* 0x0009800603007988 */ /* 0x0001e20008000405 */
[----:B------:R-:W-:Y:S01]  /*2350*/  BAR.SYNC.DEFER_BLOCKING 0x0 ;  /* 0x0000000000007b1d */ /* 0x000fe20000010000 */
[----:B------:R-:W-:Y:S01]  /*2360*/  ISETP.LT.AND P5, PT, R32, UR15, !P0 ;  /* 0x0000000f20007c0c */ /* 0x000fe2000c7a1270 */
[-C--:B--2---:R-:W-:Y:S01]  /*2370*/  IMAD R9, R2, R17.reuse, RZ ;  /* 0x0000001102097224 */ /* 0x084fe200078e02ff */
[----:B-1----:R-:W-:Y:S01]  /*2380*/  LOP3.LUT R4, R36, 0x20, R31, 0xfe, !PT ;  /* 0x0000002024047812 */ /* 0x002fe200078efe1f */
[----:B------:R-:W-:Y:S01]  /*2390*/  IMAD R5, R32, R17, RZ ;  /* 0x0000001120057224 */ /* 0x000fe200078e02ff */
[----:B------:R-:W-:Y:S01]  /*23a0*/  LEA.HI R0, R0, R36, RZ, 0x1a ;  /* 0x0000002400007211 */ /* 0x000fe200078fd0ff */
[----:B------:R-:W-:Y:S01]  /*23b0*/  IMAD R14, R17, 0x20, R9 ;  /* 0x00000020110e7824 */ /* 0x000fe200078e0209 */
[----:B0-----:R-:W-:-:S02]  /*23c0*/  LOP3.LUT R3, R36, 0x70, R31, 0xfe, !PT ;  /* 0x0000007024037812 */ /* 0x001fc400078efe1f */
[----:B------:R-:W-:Y:S01]  /*23d0*/  IADD3 R2, P3, PT, R9, R16, RZ ;  /* 0x0000001009027210 */ /* 0x000fe20007f7e0ff */
[----:B------:R-:W-:Y:S01]  /*23e0*/  VIADD R8, R0, 0x28 ;  /* 0x0000002800087836 */ /* 0x000fe20000000000 */
[----:B------:R-:W-:Y:S02]  /*23f0*/  ISETP.LT.AND P1, PT, R3, UR15, !P0 ;  /* 0x0000000f03007c0c */ /* 0x000fe4000c721270 */
[----:B------:R-:W-:Y:S02]  /*2400*/  LEA.HI.X.SX32 R3, R9, R30, 0x1, P3 ;  /* 0x0000001e09037211 */ /* 0x000fe400018f0eff */
[----:B------:R-:W-:Y:S02]  /*2410*/  LOP3.LUT R31, R36, 0x10, R31, 0xfe, !PT ;  /* 0x00000010241f7812 */ /* 0x000fe400078efe1f */
[----:B------:R-:W-:Y:S02]  /*2420*/  ISETP.LT.AND P3, PT, R4, UR15, !P0 ;  /* 0x0000000f04007c0c */ /* 0x000fe4000c761270 */
[----:B------:R-:W-:-:S04]  /*2430*/  IADD3 R4, P4, PT, R5, R16, RZ ;  /* 0x0000001005047210 */ /* 0x000fc80007f9e0ff */
[----:B------:R-:W-:Y:S01]  /*2440*/  LEA.HI.X.SX32 R5, R5, R30, 0x1, P4 ;  /* 0x0000001e05057211 */ /* 0x000fe200020f0eff */
[----:B------:R-:W0:Y:S01]  /*2450*/  LDS R18, [R38+UR5] ;  /* 0x0000000526127984 */ /* 0x000e220008000800 */
[C---:B------:R-:W-:Y:S01]  /*2460*/  ISETP.LT.AND P4, PT, R33.reuse, UR15, !P0 ;  /* 0x0000000f21007c0c */ /* 0x040fe2000c781270 */
[----:B------:R-:W-:Y:S02]  /*2470*/  IMAD R33, R33, R17, RZ ;  /* 0x0000001121217224 */ /* 0x000fe400078e02ff */
[----:B------:R-:W1:Y:S04]  /*2480*/  LDS R19, [R38+UR5+0x200] ;  /* 0x0002000526137984 */ /* 0x000e680008000800 */
[----:B------:R-:W2:Y:S04]  /*2490*/  LDS R20, [R38+UR5+0x400] ;  /* 0x0004000526147984 */ /* 0x000ea80008000800 */
[----:B------:R-:W3:Y:S01]  /*24a0*/  LDS R38, [R38+UR5+0x600] ;  /* 0x0006000526267984 */ /* 0x000ee20008000800 */
[----:B0-----:R-:W-:-:S02]  /*24b0*/  PRMT R15, R18, 0x7770, RZ ;  /* 0x00007770120f7816 */ /* 0x001fc400000000ff */
[----:B------:R-:W-:Y:S02]  /*24c0*/  PRMT R21, R18, 0x7772, RZ ;  /* 0x0000777212157816 */ /* 0x000fe400000000ff */
[----:B-1----:R-:W-:Y:S01]  /*24d0*/  PRMT R23, R19, 0x7770, RZ ;  /* 0x0000777013177816 */ /* 0x002fe200000000ff */
[----:B------:R0:W-:Y:S01]  /*24e0*/  @P2 STG.E.U8 desc[UR8][R2.64], R15 ;  /* 0x0000000f02002986 */ /* 0x0001e2000c101108 */
[C---:B------:R-:W-:Y:S01]  /*24f0*/  ISETP.LT.AND P2, PT, R31.reuse, UR15, !P0 ;  /* 0x0000000f1f007c0c */ /* 0x040fe2000c741270 */
[----:B------:R-:W-:Y:S01]  /*2500*/  IMAD R31, R31, R17, RZ ;  /* 0x000000111f1f7224 */ /* 0x000fe200078e02ff */
[----:B------:R-:W-:Y:S01]  /*2510*/  PRMT R25, R19, 0x7772, RZ ;  /* 0x0000777213197816 */ /* 0x000fe200000000ff */
[----:B------:R1:W-:Y:S01]  /*2520*/  @P5 STG.E.U8 desc[UR8][R4.64], R21 ;  /* 0x0000001504005986 */ /* 0x0003e2000c101108 */
[----:B------:R-:W-:Y:S02]  /*2530*/  ISETP.LT.AND P5, PT, R8, UR15, !P0 ;  /* 0x0000000f08007c0c */ /* 0x000fe4000c7a1270 */
[----:B------:R-:W-:-:S04]  /*2540*/  IADD3 R6, P6, PT, R31, R16, RZ ;  /* 0x000000101f067210 */ /* 0x000fc80007fde0ff */
[----:B------:R-:W-:Y:S01]  /*2550*/  LEA.HI.X.SX32 R7, R31, R30, 0x1, P6 ;  /* 0x0000001e1f077211 */ /* 0x000fe200030f0eff */
[----:B0-----:R-:W-:Y:S01]  /*2560*/  IMAD R15, R8, R17, RZ ;  /* 0x00000011080f7224 */ /* 0x001fe200078e02ff */
[----:B------:R-:W-:-:S03]  /*2570*/  IADD3 R2, P6, PT, R33, R16, RZ ;  /* 0x0000001021027210 */ /* 0x000fc60007fde0ff */
[----:B------:R0:W-:Y:S01]  /*2580*/  @P2 STG.E.U8 desc[UR8][R6.64], R23 ;  /* 0x0000001706002986 */ /* 0x0001e2000c101108 */
[----:B------:R-:W-:Y:S02]  /*2590*/  LEA.HI.X.SX32 R3, R33, R30, 0x1, P6 ;  /* 0x0000001e21037211 */ /* 0x000fe400030f0eff */
[CC--:B------:R-:W-:Y:S02]  /*25a0*/  IADD3 R8, P2, PT, R14.reuse, R16.reuse, RZ ;  /* 0x000000100e087210 */ /* 0x0c0fe40007f5e0ff */
[----:B-1----:R-:W-:Y:S01]  /*25b0*/  IADD3 R4, P6, PT, R15, R16, RZ ;  /* 0x000000100f047210 */ /* 0x002fe20007fde0ff */
[----:B------:R1:W-:Y:S01]  /*25c0*/  @P4 STG.E.U8 desc[UR8][R2.64], R25 ;  /* 0x0000001902004986 */ /* 0x0003e2000c101108 */
[-C--:B------:R-:W-:Y:S01]  /*25d0*/  LEA.HI.X.SX32 R9, R14, R30.reuse, 0x1, P2 ;  /* 0x0000001e0e097211 */ /* 0x080fe200010f0eff */
[----:B------:R-:W-:Y:S01]  /*25e0*/  IMAD R14, R17, 0x10, R14 ;  /* 0x00000010110e7824 */ /* 0x000fe200078e020e */
[----:B--2---:R-:W-:Y:S02]  /*25f0*/  PRMT R21, R20, 0x7770, RZ ;  /* 0x0000777014157816 */ /* 0x004fe400000000ff */
[----:B------:R-:W-:Y:S01]  /*2600*/  LEA.HI.X.SX32 R5, R15, R30, 0x1, P6 ;  /* 0x0000001e0f057211 */ /* 0x000fe200030f0eff */
[----:B0-----:R-:W-:Y:S01]  /*2610*/  VIADD R6, R0, 0x38 ;  /* 0x0000003800067836 */ /* 0x001fe20000000000 */
[----:B------:R-:W-:Y:S01]  /*2620*/  PRMT R15, R20, 0x7772, RZ ;  /* 0x00007772140f7816 */ /* 0x000fe200000000ff */
[----:B------:R-:W-:Y:S01]  /*2630*/  @P3 STG.E.U8 desc[UR8][R8.64], R21 ;  /* 0x0000001508003986 */ /* 0x000fe2000c101108 */
[----:B------:R-:W-:Y:S01]  /*2640*/  ISETP.LT.AND P4, PT, R13, UR15, !P0 ;  /* 0x0000000f0d007c0c */ /* 0x000fe2000c781270 */
[----:B------:R-:W-:Y:S01]  /*2650*/  VIADD R7, R0, 0x48 ;  /* 0x0000004800077836 */ /* 0x000fe20000000000 */
[----:B------:R-:W-:Y:S01]  /*2660*/  ISETP.LT.AND P2, PT, R12, UR15, !P0 ;  /* 0x0000000f0c007c0c */ /* 0x000fe2000c741270 */
[----:B------:R0:W-:Y:S01]  /*2670*/  @P5 STG.E.U8 desc[UR8][R4.64], R15 ;  /* 0x0000000f04005986 */ /* 0x0001e2000c101108 */
[----:B-1----:R-:W-:Y:S01]  /*2680*/  IADD3 R2, P5, PT, R14, R16, RZ ;  /* 0x000000100e027210 */ /* 0x002fe20007fbe0ff */
[-C--:B------:R-:W-:Y:S01]  /*2690*/  IMAD R12, R6, R17.reuse, RZ ;  /* 0x00000011060c7224 */ /* 0x080fe200078e02ff */
[----:B---3--:R-:W-:Y:S01]  /*26a0*/  PRMT R23, R38, 0x7770, RZ ;  /* 0x0000777026177816 */ /* 0x008fe200000000ff */
[----:B------:R-:W-:Y:S01]  /*26b0*/  IMAD R13, R7, R17, RZ ;  /* 0x00000011070d7224 */ /* 0x000fe200078e02ff */
[----:B------:R-:W-:Y:S01]  /*26c0*/  LEA.HI.X.SX32 R3, R14, R30, 0x1, P5 ;  /* 0x0000001e0e037211 */ /* 0x000fe200028f0eff */
[----:B------:R-:W-:Y:S01]  /*26d0*/  IMAD R14, R17, 0x10, R14 ;  /* 0x00000010110e7824 */ /* 0x000fe200078e020e */
[----:B------:R-:W-:-:S02]  /*26e0*/  ISETP.LT.AND P3, PT, R6, UR15, !P0 ;  /* 0x0000000f06007c0c */ /* 0x000fc4000c761270 */
[-C--:B------:R-:W-:Y:S01]  /*26f0*/  IADD3 R6, P6, PT, R12, R16.reuse, RZ ;  /* 0x000000100c067210 */ /* 0x080fe20007fde0ff */
[----:B------:R1:W-:Y:S01]  /*2700*/  @P4 STG.E.U8 desc[UR8][R2.64], R23 ;  /* 0x0000001702004986 */ /* 0x0003e2000c101108 */
[----:B------:R-:W-:Y:S02]  /*2710*/  ISETP.LT.AND P4, PT, R7, UR15, !P0 ;  /* 0x0000000f07007c0c */ /* 0x000fe4000c781270 */
[----:B0-----:R-:W-:Y:S02]  /*2720*/  IADD3 R4, P5, PT, R14, R16, RZ ;  /* 0x000000100e047210 */ /* 0x001fe40007fbe0ff */
[----:B------:R-:W-:Y:S02]  /*2730*/  LEA.HI.X.SX32 R7, R12, R30, 0x1, P6 ;  /* 0x0000001e0c077211 */ /* 0x000fe400030f0eff */
[----:B------:R-:W-:Y:S02]  /*2740*/  IADD3 R8, P6, PT, R13, R16, RZ ;  /* 0x000000100d087210 */ /* 0x000fe40007fde0ff */
[----:B------:R-:W-:-:S02]  /*2750*/  PRMT R15, R38, 0x7772, RZ ;  /* 0x00007772260f7816 */ /* 0x000fc400000000ff */
[-C--:B------:R-:W-:Y:S01]  /*2760*/  LEA.HI.X.SX32 R5, R14, R30.reuse, 0x1, P5 ;  /* 0x0000001e0e057211 */ /* 0x080fe200028f0eff */
[----:B-1----:R-:W-:Y:S01]  /*2770*/  VIADD R2, R0, 0x58 ;  /* 0x0000005800027836 */ /* 0x002fe20000000000 */
[C---:B------:R-:W-:Y:S01]  /*2780*/  PRMT R21, R18.reuse, 0x7771, RZ ;  /* 0x0000777112157816 */ /* 0x040fe200000000ff */
[----:B------:R-:W-:Y:S01]  /*2790*/  IMAD R14, R17, 0x10, R14 ;  /* 0x00000010110e7824 */ /* 0x000fe200078e020e */
[----:B------:R-:W-:Y:S01]  /*27a0*/  LEA.HI.X.SX32 R9, R13, R30, 0x1, P6 ;  /* 0x0000001e0d097211 */ /* 0x000fe200030f0eff */
[----:B------:R0:W-:Y:S01]  /*27b0*/  @P3 STG.E.U8 desc[UR8][R6.64], R15 ;  /* 0x0000000f06003986 */ /* 0x0001e2000c101108 */
[----:B------:R-:W-:Y:S01]  /*27c0*/  PRMT R25, R18, 0x7773, RZ ;  /* 0x0000777312197816 */ /* 0x000fe200000000ff */
[----:B------:R-:W-:Y:S01]  /*27d0*/  VIADD R13, R0, 0x68 ;  /* 0x00000068000d7836 */ /* 0x000fe20000000000 */
[----:B------:R-:W-:Y:S01]  /*27e0*/  ISETP.LT.AND P5, PT, R10, UR15, !P0 ;  /* 0x0000000f0a007c0c */ /* 0x000fe2000c7a1270 */
[----:B------:R1:W-:Y:S01]  /*27f0*/  @P2 STG.E.U8 desc[UR8][R4.64], R21 ;  /* 0x0000001504002986 */ /* 0x0003e2000c101108 */
[-C--:B------:R-:W-:Y:S01]  /*2800*/  IMAD R10, R2, R17.reuse, RZ ;  /* 0x00000011020a7224 */ /* 0x080fe200078e02ff */
[----:B------:R-:W-:Y:S01]  /*2810*/  PRMT R23, R38, 0x7771, RZ ;  /* 0x0000777126177816 */ /* 0x000fe200000000ff */
[----:B------:R-:W-:Y:S01]  /*2820*/  IMAD R12, R13, R17, RZ ;  /* 0x000000110d0c7224 */ /* 0x000fe200078e02ff */
[----:B------:R2:W-:Y:S01]  /*2830*/  @P4 STG.E.U8 desc[UR8][R8.64], R25 ;  /* 0x0000001908004986 */ /* 0x0005e2000c101108 */
[----:B------:R-:W-:Y:S01]  /*2840*/  ISETP.LT.AND P4, PT, R2, UR15, !P0 ;  /* 0x0000000f02007c0c */ /* 0x000fe2000c781270 */
[----:B------:R-:W-:Y:S01]  /*2850*/  VIADD R0, R0, 0x78 ;  /* 0x0000007800007836 */ /* 0x000fe20000000000 */
[----:B------:R-:W-:Y:S01]  /*2860*/  IADD3 R2, P3, PT, R14, R16, RZ ;  /* 0x000000100e027210 */ /* 0x000fe20007f7e0ff */
[----:B0-----:R-:W-:-:S02]  /*2870*/  IMAD R7, R17, 0x10, R14 ;  /* 0x0000001011077824 */ /* 0x001fc400078e020e */
[----:B------:R-:W-:Y:S01]  /*2880*/  IMAD R15, R0, R17, RZ ;  /* 0x00000011000f7224 */ /* 0x000fe200078e02ff */
[----:B------:R-:W-:Y:S01]  /*2890*/  LEA.HI.X.SX32 R3, R14, R30, 0x1, P3 ;  /* 0x0000001e0e037211 */ /* 0x000fe200018f0eff */
[----:B------:R-:W-:Y:S01]  /*28a0*/  IMAD R14, R17, 0x10, R7 ;  /* 0x00000010110e7824 */ /* 0x000fe200078e0207 */
[CC--:B-1----:R-:W-:Y:S02]  /*28b0*/  IADD3 R4, P2, PT, R10.reuse, R16.reuse, RZ ;  /* 0x000000100a047210 */ /* 0x0c2fe40007f5e0ff */
[----:B------:R-:W-:Y:S02]  /*28c0*/  IADD3 R6, P3, PT, R7, R16, RZ ;  /* 0x0000001007067210 */ /* 0x000fe40007f7e0ff */
[----:B------:R-:W-:Y:S02]  /*28d0*/  LEA.HI.X.SX32 R5, R10, R30, 0x1, P2 ;  /* 0x0000001e0a057211 */ /* 0x000fe400010f0eff */
[-C--:B------:R-:W-:Y:S02]  /*28e0*/  IADD3 R10, P2, PT, R14, R16.reuse, RZ ;  /* 0x000000100e0a7210 */ /* 0x080fe40007f5e0ff */
[----:B--2---:R-:W-:-:S02]  /*28f0*/  IADD3 R8, P6, PT, R12, R16, RZ ;  /* 0x000000100c087210 */ /* 0x004fc40007fde0ff */
[-C--:B------:R-:W-:Y:S02]  /*2900*/  LEA.HI.X.SX32 R7, R7, R30.reuse, 0x1, P3 ;  /* 0x0000001e07077211 */ /* 0x080fe400018f0eff */
[----:B------:R-:W-:Y:S02]  /*2910*/  ISETP.LT.AND P3, PT, R11, UR15, !P0 ;  /* 0x0000000f0b007c0c */ /* 0x000fe4000c761270 */
[-C--:B------:R-:W-:Y:S02]  /*2920*/  LEA.HI.X.SX32 R11, R14, R30.reuse, 0x1, P2 ;  /* 0x0000001e0e0b7211 */ /* 0x080fe400010f0eff */
[----:B------:R-:W-:Y:S02]  /*2930*/  ISETP.LT.AND P2, PT, R13, UR15, !P0 ;  /* 0x0000000f0d007c0c */ /* 0x000fe4000c741270 */
[----:B------:R-:W-:Y:S02]  /*2940*/  LEA.HI.X.SX32 R9, R12, R30, 0x1, P6 ;  /* 0x0000001e0c097211 */ /* 0x000fe400030f0eff */
[----:B------:R-:W-:-:S02]  /*2950*/  IADD3 R12, P6, PT, R15, R16, RZ ;  /* 0x000000100f0c7210 */ /* 0x000fc40007fde0ff */
[----:B------:R-:W-:Y:S02]  /*2960*/  ISETP.LT.AND P0, PT, R0, UR15, !P0 ;  /* 0x0000000f00007c0c */ /* 0x000fe4000c701270 */
[----:B------:R-:W-:Y:S02]  /*2970*/  PRMT R17, R19, 0x7771, RZ ;  /* 0x0000777113117816 */ /* 0x000fe400000000ff */
[----:B------:R-:W-:Y:S02]  /*2980*/  LEA.HI.X.SX32 R13, R15, R30, 0x1, P6 ;  /* 0x0000001e0f0d7211 */ /* 0x000fe400030f0eff */
[----:B------:R-:W-:Y:S01]  /*2990*/  PRMT R19, R19, 0x7773, RZ ;  /* 0x0000777313137816 */ /* 0x000fe200000000ff */
[----:B------:R0:W-:Y:S01]  /*29a0*/  @P5 STG.E.U8 desc[UR8][R2.64], R17 ;  /* 0x0000001102005986 */ /* 0x0001e2000c101108 */
[C---:B------:R-:W-:Y:S02]  /*29b0*/  PRMT R15, R20.reuse, 0x7771, RZ ;  /* 0x00007771140f7816 */ /* 0x040fe400000000ff */
[----:B------:R-:W-:Y:S01]  /*29c0*/  PRMT R21, R20, 0x7773, RZ ;  /* 0x0000777314157816 */ /* 0x000fe200000000ff */
[----:B------:R0:W-:Y:S01]  /*29d0*/  @P4 STG.E.U8 desc[UR8][R4.64], R19 ;  /* 0x0000001304004986 */ /* 0x0001e2000c101108 */
[----:B------:R-:W-:-:S03]  /*29e0*/  PRMT R25, R38, 0x7773, RZ ;  /* 0x0000777326197816 */ /* 0x000fc600000000ff */
[----:B------:R0:W-:Y:S04]  /*29f0*/  @P3 STG.E.U8 desc[UR8][R6.64], R15 ;  /* 0x0000000f06003986 */ /* 0x0001e8000c101108 */
[----:B------:R0:W-:Y:S04]  /*2a00*/  @P2 STG.E.U8 desc[UR8][R8.64], R21 ;  /* 0x0000001508002986 */ /* 0x0001e8000c101108 */
[----:B------:R0:W-:Y:S01]  /*2a10*/  @P1 STG.E.U8 desc[UR8][R10.64], R23 ;  /* 0x000000170a001986 */ /* 0x0001e2000c101108 */
[----:B------:R-:W-:Y:S05]  /*2a20*/  @!P0 EXIT ;  /* 0x000000000000894d */ /* 0x000fea0003800000 */
[----:B------:R-:W-:Y:S01]  /*2a30*/  STG.E.U8 desc[UR8][R12.64], R25 ;  /* 0x000000190c007986 */ /* 0x000fe2000c101108 */
[----:B------:R-:W-:Y:S05]  /*2a40*/  EXIT ;  /* 0x000000000000794d */ /* 0x000fea0003800000 */
.L_x_3:
[----:B------:R-:W-:-:S00]  /*2a50*/  BRA `(.L_x_3) ;  /* 0xfffffffc00fc7947 */ /* 0x000fc0000383ffff */
[----:B------:R-:W-:-:S00]  /*2a60*/  NOP ;  /* 0x0000000000007918 */ /* 0x000fc00000000000 */
        /* <DEDUP_REMOVED lines=9> */
.L_x_4:


//--------------------- .nv.shared.matmul_kernel  --------------------------
	.section	.nv.shared.matmul_kernel,"aw",@nobits
	.sectionflags	@""
	.align	16
	.zero		1024


//--------------------- .nv.shared.reserved.0     --------------------------
	.section	.nv.shared.reserved.0,"aw",@nobits
	.weak		__nv_reservedSMEM_offset_0_alias
	.size		__nv_reservedSMEM_offset_0_alias, 0, 64
	.other		__nv_reservedSMEM_offset_0_alias,@"STO_CUDA_RESERVED_SHARED STV_DEFAULT"
__nv_reservedSMEM_offset_0_alias:
	.zero		0
	.zero		64


//--------------------- .nv.constant0.matmul_kernel --------------------------
	.section	.nv.constant0.matmul_kernel,"a",@progbits
	.sectionflags	@""
	.align	4
.nv.constant0.matmul_kernel:
	.zero		976


//--------------------- SYMBOLS --------------------------

	.type		.nv.reservedSmem.offset0,@object
	.size		.nv.reservedSmem.offset0,0x4
	.type		.nv.reservedSmem.cap,@object
	.size		.nv.reservedSmem.cap,0x4
